// auto-generated by cutlass_sweep.gemm — config: {"arch": "sm_90", "cluster_m": 2, "cluster_n": 2, "dtype": "bf16", "stages": 3, "tile_k": 32, "tile_m": 256, "tile_n": 128}
#include "cutlass/cutlass.h"
#include "cutlass/gemm/collective/collective_builder.hpp"
#include "cutlass/gemm/device/gemm_universal_adapter.h"
#include "cutlass/gemm/kernel/gemm_universal.hpp"
#include "cutlass/epilogue/collective/collective_builder.hpp"

using ElemA = cutlass::bfloat16_t;
using ElemB = cutlass::bfloat16_t;
using ElemCD = cutlass::bfloat16_t;
using Acc  = float;
using TileShape    = cute::Shape<cute::_256, cute::_128, cute::_32>;
using ClusterShape = cute::Shape<cute::_2, cute::_2, cute::_1>;

using CollectiveEpilogue = typename cutlass::epilogue::collective::CollectiveBuilder<
    cutlass::arch::Sm90, cutlass::arch::OpClassTensorOp,
    TileShape, ClusterShape,
    cutlass::epilogue::collective::EpilogueTileAuto,
    Acc, Acc,
    ElemCD, cutlass::layout::RowMajor, 128 / cutlass::sizeof_bits<ElemCD>::value,
    ElemCD, cutlass::layout::RowMajor, 128 / cutlass::sizeof_bits<ElemCD>::value,
    cutlass::epilogue::collective::EpilogueScheduleAuto
  >::CollectiveOp;

using CollectiveMainloop = typename cutlass::gemm::collective::CollectiveBuilder<
    cutlass::arch::Sm90, cutlass::arch::OpClassTensorOp,
    ElemA, cutlass::layout::RowMajor, 128 / cutlass::sizeof_bits<ElemA>::value,
    ElemB, cutlass::layout::ColumnMajor, 128 / cutlass::sizeof_bits<ElemB>::value,
    Acc,
    TileShape, ClusterShape,
    cutlass::gemm::collective::StageCount<3>,
    cutlass::gemm::collective::KernelScheduleAuto
  >::CollectiveOp;

using GemmKernel = cutlass::gemm::kernel::GemmUniversal<
    cute::Shape<int,int,int,int>,
    CollectiveMainloop,
    CollectiveEpilogue
>;
using Gemm = cutlass::gemm::device::GemmUniversalAdapter<GemmKernel>;

// Force the device kernel symbol into the cubin without needing a host main.
auto* _anchor = &cutlass::device_kernel<GemmKernel>;


// ===== COMPILED SASS (sm_90a) =====

	.target	sm_90a

	.elftype	@"ET_EXEC"


//--------------------- .note.nv.tkinfo           --------------------------
	.section	.note.nv.tkinfo,"",@"SHT_NOTE"
	.sectionflags	@"SHF_NOTE_NV_TKINFO"
	.tkinfo
        /*0018*/ 	.word	0x00000002
        /*0030*/ 	.string	""
        /*0030*/ 	.string	"ptxas"
        /*0030*/ 	.string	"Cuda compilation tools, release 13.0, V13.0.88"
        /*0030*/ 	.string	"Build cuda_13.0.r13.0/compiler.36424714_0"
        /*0030*/ 	.string	"-arch sm_90a -m 64 "



//--------------------- .note.nv.cuinfo           --------------------------
	.section	.note.nv.cuinfo,"",@"SHT_NOTE"
	.sectionflags	@"SHF_NOTE_NV_CUINFO"
        /*0018*/ 	.short	0x0002
        /*001a*/ 	.short	0x005a
        /*001c*/ 	.short	0x0082
	.zero		2


//--------------------- .nv.info                  --------------------------
	.section	.nv.info,"",@"SHT_CUDA_INFO"
	.align	4


	//----- nvinfo : EIATTR_REGCOUNT
	.align		4
        /*0000*/ 	.byte	0x04, 0x2f
        /*0002*/ 	.short	(.L_15 - .L_14)
	.align		4
.L_14:
        /*0004*/ 	.word	index@(_ZN7cutlass13device_kernelINS_4gemm6kernel13GemmUniversalIN4cute5tupleIJiiiiEEENS1_10collective13CollectiveMmaINS1_34MainloopSm90TmaGmmaWarpSpecializedILi3ENS5_IJNS4_1CILi2EEESB_NSA_ILi1EEEEEENS1_35KernelTmaWarpSpecializedCooperativeEEENS5_IJNSA_ILi256EEENSA_ILi128EEENSA_ILi32EEEEEENS_10bfloat16_tENS5_IJlSC_lEEESK_SL_NS4_8TiledMMAINS4_8MMA_AtomIJNS4_4SM904GMMA28MMA_64x128x16_F32BF16BF16_SSILNSP_5MajorE0ELSR_0ELNSP_7ScaleInE1ELSS_1EEEEEENS4_6LayoutINS5_IJSB_SC_SC_EEENS5_IJSC_NSA_ILi0EEESX_EEEEENS5_IJNS4_10UnderscoreES10_S10_EEEEENS4_23SM90_TMA_LOAD_MULTICASTENS4_14ComposedLayoutINS4_7SwizzleILi2ELi4ELi3EEENS4_18smem_ptr_flag_bitsILi16EEENSV_INS5_IJNSA_ILi8EEESI_EEENS5_IJSI_SC_EEEEEEEvNS4_8identityES13_S1D_vS1E_EENS_8epilogue10collective6detail29Sm90TmaWarpSpecializedAdapterINS1H_15DefaultEpilogueISK_SL_SL_NS1G_6thread17LinearCombinationISK_Li1EffLNS1L_9ScaleType4KindE0ELNS_15FloatRoundStyleE2ESK_EENS1_15EpilogueDefaultEEEEEvvEEEEvNT_6ParamsE)
        /*0008*/ 	.word	0x000000a8


	//----- nvinfo : EIATTR_FRAME_SIZE
	.align		4
.L_15:
        /*000c*/ 	.byte	0x04, 0x11
        /*000e*/ 	.short	(.L_17 - .L_16)
	.align		4
.L_16:
        /*0010*/ 	.word	index@(_ZN7cutlass13device_kernelINS_4gemm6kernel13GemmUniversalIN4cute5tupleIJiiiiEEENS1_10collective13CollectiveMmaINS1_34MainloopSm90TmaGmmaWarpSpecializedILi3ENS5_IJNS4_1CILi2EEESB_NSA_ILi1EEEEEENS1_35KernelTmaWarpSpecializedCooperativeEEENS5_IJNSA_ILi256EEENSA_ILi128EEENSA_ILi32EEEEEENS_10bfloat16_tENS5_IJlSC_lEEESK_SL_NS4_8TiledMMAINS4_8MMA_AtomIJNS4_4SM904GMMA28MMA_64x128x16_F32BF16BF16_SSILNSP_5MajorE0ELSR_0ELNSP_7ScaleInE1ELSS_1EEEEEENS4_6LayoutINS5_IJSB_SC_SC_EEENS5_IJSC_NSA_ILi0EEESX_EEEEENS5_IJNS4_10UnderscoreES10_S10_EEEEENS4_23SM90_TMA_LOAD_MULTICASTENS4_14ComposedLayoutINS4_7SwizzleILi2ELi4ELi3EEENS4_18smem_ptr_flag_bitsILi16EEENSV_INS5_IJNSA_ILi8EEESI_EEENS5_IJSI_SC_EEEEEEEvNS4_8identityES13_S1D_vS1E_EENS_8epilogue10collective6detail29Sm90TmaWarpSpecializedAdapterINS1H_15DefaultEpilogueISK_SL_SL_NS1G_6thread17LinearCombinationISK_Li1EffLNS1L_9ScaleType4KindE0ELNS_15FloatRoundStyleE2ESK_EENS1_15EpilogueDefaultEEEEEvvEEEEvNT_6ParamsE)
        /*0014*/ 	.word	0x00000000


	//----- nvinfo : EIATTR_MIN_STACK_SIZE
	.align		4
.L_17:
        /*0018*/ 	.byte	0x04, 0x12
        /*001a*/ 	.short	(.L_19 - .L_18)
	.align		4
.L_18:
        /*001c*/ 	.word	index@(_ZN7cutlass13device_kernelINS_4gemm6kernel13GemmUniversalIN4cute5tupleIJiiiiEEENS1_10collective13CollectiveMmaINS1_34MainloopSm90TmaGmmaWarpSpecializedILi3ENS5_IJNS4_1CILi2EEESB_NSA_ILi1EEEEEENS1_35KernelTmaWarpSpecializedCooperativeEEENS5_IJNSA_ILi256EEENSA_ILi128EEENSA_ILi32EEEEEENS_10bfloat16_tENS5_IJlSC_lEEESK_SL_NS4_8TiledMMAINS4_8MMA_AtomIJNS4_4SM904GMMA28MMA_64x128x16_F32BF16BF16_SSILNSP_5MajorE0ELSR_0ELNSP_7ScaleInE1ELSS_1EEEEEENS4_6LayoutINS5_IJSB_SC_SC_EEENS5_IJSC_NSA_ILi0EEESX_EEEEENS5_IJNS4_10UnderscoreES10_S10_EEEEENS4_23SM90_TMA_LOAD_MULTICASTENS4_14ComposedLayoutINS4_7SwizzleILi2ELi4ELi3EEENS4_18smem_ptr_flag_bitsILi16EEENSV_INS5_IJNSA_ILi8EEESI_EEENS5_IJSI_SC_EEEEEEEvNS4_8identityES13_S1D_vS1E_EENS_8epilogue10collective6detail29Sm90TmaWarpSpecializedAdapterINS1H_15DefaultEpilogueISK_SL_SL_NS1G_6thread17LinearCombinationISK_Li1EffLNS1L_9ScaleType4KindE0ELNS_15FloatRoundStyleE2ESK_EENS1_15EpilogueDefaultEEEEEvvEEEEvNT_6ParamsE)
        /*0020*/ 	.word	0x00000000
.L_19:


//--------------------- .nv.compat                --------------------------
	.section	.nv.compat,"",@"SHT_CUDA_COMPAT_INFO"
	.align	4
        /*0000*/ 	.byte	0x02, 0x09, 0x01, 0x00, 0x02, 0x02, 0x04, 0x00, 0x02, 0x05, 0x05, 0x00, 0x03, 0x07, 0x01, 0x01
        /*0010*/ 	.byte	0x02, 0x03, 0x01, 0x00, 0x02, 0x06, 0x01, 0x00, 0x04, 0x0b, 0x08, 0x00, 0x00, 0x00, 0x00, 0x00
        /*0020*/ 	.byte	0x00, 0x00, 0x00, 0x00


//--------------------- .nv.info._ZN7cutlass13device_kernelINS_4gemm6kernel13GemmUniversalIN4cute5tupleIJiiiiEEENS1_10collective13CollectiveMmaINS1_34MainloopSm90TmaGmmaWarpSpecializedILi3ENS5_IJNS4_1CILi2EEESB_NSA_ILi1EEEEEENS1_35KernelTmaWarpSpecializedCooperativeEEENS5_IJNSA_ILi256EEENSA_ILi128EEENSA_ILi32EEEEEENS_10bfloat16_tENS5_IJlSC_lEEESK_SL_NS4_8TiledMMAINS4_8MMA_AtomIJNS4_4SM904GMMA28MMA_64x128x16_F32BF16BF16_SSILNSP_5MajorE0ELSR_0ELNSP_7ScaleInE1ELSS_1EEEEEENS4_6LayoutINS5_IJSB_SC_SC_EEENS5_IJSC_NSA_ILi0EEESX_EEEEENS5_IJNS4_10UnderscoreES10_S10_EEEEENS4_23SM90_TMA_LOAD_MULTICASTENS4_14ComposedLayoutINS4_7SwizzleILi2ELi4ELi3EEENS4_18smem_ptr_flag_bitsILi16EEENSV_INS5_IJNSA_ILi8EEESI_EEENS5_IJSI_SC_EEEEEEEvNS4_8identityES13_S1D_vS1E_EENS_8epilogue10collective6detail29Sm90TmaWarpSpecializedAdapterINS1H_15DefaultEpilogueISK_SL_SL_NS1G_6thread17LinearCombinationISK_Li1EffLNS1L_9ScaleType4KindE0ELNS_15FloatRoundStyleE2ESK_EENS1_15EpilogueDefaultEEEEEvvEEEEvNT_6ParamsE --------------------------
	.section	.nv.info._ZN7cutlass13device_kernelINS_4gemm6kernel13GemmUniversalIN4cute5tupleIJiiiiEEENS1_10collective13CollectiveMmaINS1_34MainloopSm90TmaGmmaWarpSpecializedILi3ENS5_IJNS4_1CILi2EEESB_NSA_ILi1EEEEEENS1_35KernelTmaWarpSpecializedCooperativeEEENS5_IJNSA_ILi256EEENSA_ILi128EEENSA_ILi32EEEEEENS_10bfloat16_tENS5_IJlSC_lEEESK_SL_NS4_8TiledMMAINS4_8MMA_AtomIJNS4_4SM904GMMA28MMA_64x128x16_F32BF16BF16_SSILNSP_5MajorE0ELSR_0ELNSP_7ScaleInE1ELSS_1EEEEEENS4_6LayoutINS5_IJSB_SC_SC_EEENS5_IJSC_NSA_ILi0EEESX_EEEEENS5_IJNS4_10UnderscoreES10_S10_EEEEENS4_23SM90_TMA_LOAD_MULTICASTENS4_14ComposedLayoutINS4_7SwizzleILi2ELi4ELi3EEENS4_18smem_ptr_flag_bitsILi16EEENSV_INS5_IJNSA_ILi8EEESI_EEENS5_IJSI_SC_EEEEEEEvNS4_8identityES13_S1D_vS1E_EENS_8epilogue10collective6detail29Sm90TmaWarpSpecializedAdapterINS1H_15DefaultEpilogueISK_SL_SL_NS1G_6thread17LinearCombinationISK_Li1EffLNS1L_9ScaleType4KindE0ELNS_15FloatRoundStyleE2ESK_EENS1_15EpilogueDefaultEEEEEvvEEEEvNT_6ParamsE,"",@"SHT_CUDA_INFO"
	.sectionflags	@""
	.align	4


	//----- nvinfo : EIATTR_CUDA_API_VERSION
	.align		4
        /*0000*/ 	.byte	0x04, 0x37
        /*0002*/ 	.short	(.L_21 - .L_20)
.L_20:
        /*0004*/ 	.word	0x00000082


	//----- nvinfo : EIATTR_KPARAM_INFO
	.align		4
.L_21:
        /*0008*/ 	.byte	0x04, 0x17
        /*000a*/ 	.short	(.L_23 - .L_22)
.L_22:
        /*000c*/ 	.word	0x00000000
        /*0010*/ 	.short	0x0000
        /*0012*/ 	.short	0x0070
        /*0014*/ 	.byte	0x00, 0xf0, 0x01, 0x10


	//----- nvinfo : EIATTR_SPARSE_MMA_MASK
	.align		4
.L_23:
        /*0018*/ 	.byte	0x03, 0x50
        /*001a*/ 	.short	0x0000


	//----- nvinfo : EIATTR_MAXREG_COUNT
	.align		4
        /*001c*/ 	.byte	0x03, 0x1b
        /*001e*/ 	.short	0x00a8


	//----- nvinfo : EIATTR_NUM_BARRIERS
	.align		4
        /*0020*/ 	.byte	0x02, 0x4c
        /*0022*/ 	.byte	0x01
	.zero		1


	//----- nvinfo : EIATTR_EXTERNS
	.align		4
        /*0024*/ 	.byte	0x04, 0x0f
        /*0026*/ 	.short	(.L_25 - .L_24)


	//   ....[0]....
	.align		4
.L_24:
        /*0028*/ 	.word	index@(__assertfail)


	//----- nvinfo : EIATTR_MERCURY_ISA_VERSION
	.align		4
.L_25:
        /*002c*/ 	.byte	0x03, 0x5f
        /*002e*/ 	.short	0x0101


	//----- nvinfo : EIATTR_INT_WARP_WIDE_INSTR_OFFSETS
	.align		4
        /*0030*/ 	.byte	0x04, 0x31
        /*0032*/ 	.short	(.L_27 - .L_26)


	//   ....[0]....
.L_26:
        /*0034*/ 	.word	0x00000460


	//   ....[1]....
        /*0038*/ 	.word	0x00000490


	//   ....[2]....
        /*003c*/ 	.word	0x00000650


	//----- nvinfo : EIATTR_COOP_GROUP_MASK_REGIDS
	.align		4
.L_27:
        /*0040*/ 	.byte	0x04, 0x29
        /*0042*/ 	.short	(.L_29 - .L_28)


	//   ....[0]....
.L_28:
        /*0044*/ 	.word	0xffffffff


	//   ....[1]....
        /*0048*/ 	.word	0xffffffff


	//   ....[2]....
        /*004c*/ 	.word	0xffffffff


	//   ....[3]....
        /*0050*/ 	.word	0xffffffff


	//   ....[4]....
        /*0054*/ 	.word	0xffffffff


	//   ....[5]....
        /*0058*/ 	.word	0xffffffff


	//----- nvinfo : EIATTR_COOP_GROUP_INSTR_OFFSETS
	.align		4
.L_29:
        /*005c*/ 	.byte	0x04, 0x28
        /*005e*/ 	.short	(.L_31 - .L_30)


	//   ....[0]....
.L_30:
        /*0060*/ 	.word	0x00000060


	//   ....[1]....
        /*0064*/ 	.word	0x00000070


	//   ....[2]....
        /*0068*/ 	.word	0x00000130


	//   ....[3]....
        /*006c*/ 	.word	0x000002b0


	//   ....[4]....
        /*0070*/ 	.word	0x000007d0


	//   ....[5]....
        /*0074*/ 	.word	0x00001220


	//----- nvinfo : EIATTR_REG_RECONFIG
	.align		4
.L_31:
        /*0078*/ 	.byte	0x01, 0x54
	.zero		2


	//----- nvinfo : EIATTR_SYSCALL_OFFSETS
	.align		4
        /*007c*/ 	.byte	0x04, 0x46
        /*007e*/ 	.short	(.L_33 - .L_32)


	//   ....[0]....
.L_32:
        /*0080*/ 	.word	0x000013e0


	//----- nvinfo : EIATTR_MBARRIER_INSTR_OFFSETS
	.align		4
.L_33:
        /*0084*/ 	.byte	0x04, 0x39
        /*0086*/ 	.short	(.L_35 - .L_34)


	//   ....[0]....
.L_34:
        /*0088*/ 	.word	0x00000230
        /*008c*/ 	.word	0x000000ff
        /*0090*/ 	.word	0x00000000
        /*0094*/ 	.short	0x0100
        /*0096*/ 	.byte	0x08
	.zero		1


	//   ....[1]....
        /*0098*/ 	.word	0x00000240
        /*009c*/ 	.word	0x000000ff
        /*00a0*/ 	.word	0x00000018
        /*00a4*/ 	.short	0x0100
        /*00a6*/ 	.byte	0x08
	.zero		1


	//   ....[2]....
        /*00a8*/ 	.word	0x00000250
        /*00ac*/ 	.word	0x000000ff
        /*00b0*/ 	.word	0x00000008
        /*00b4*/ 	.short	0x0100
        /*00b6*/ 	.byte	0x08
	.zero		1


	//   ....[3]....
        /*00b8*/ 	.word	0x00000260
        /*00bc*/ 	.word	0x000000ff
        /*00c0*/ 	.word	0x00000020
        /*00c4*/ 	.short	0x0100
        /*00c6*/ 	.byte	0x08
	.zero		1


	//   ....[4]....
        /*00c8*/ 	.word	0x00000270
        /*00cc*/ 	.word	0x000000ff
        /*00d0*/ 	.word	0x00000010
        /*00d4*/ 	.short	0x0100
        /*00d6*/ 	.byte	0x08
	.zero		1


	//   ....[5]....
        /*00d8*/ 	.word	0x00000280
        /*00dc*/ 	.word	0x000000ff
        /*00e0*/ 	.word	0x00000028
        /*00e4*/ 	.short	0x0100
        /*00e6*/ 	.byte	0x08
	.zero		1


	//   ....[6]....
        /*00e8*/ 	.word	0x000006d0
        /*00ec*/ 	.word	0x000000ff
        /*00f0*/ 	.word	0x00000040
        /*00f4*/ 	.short	0x0100
        /*00f6*/ 	.byte	0x06
	.zero		1


	//   ....[7]....
        /*00f8*/ 	.word	0x00000760
        /*00fc*/ 	.word	0x000000ff
        /*0100*/ 	.word	0x00000048
        /*0104*/ 	.short	0x0100
        /*0106*/ 	.byte	0x06
	.zero		1


	//   ....[8]....
        /*0108*/ 	.word	0x000014a0
        /*010c*/ 	.word	0x00000003
        /*0110*/ 	.word	0x00000000
        /*0114*/ 	.short	0x010a
        /*0116*/ 	.byte	0x3f
	.zero		1


	//   ....[9]....
        /*0118*/ 	.word	0x000014e0
        /*011c*/ 	.word	0x00000003
        /*0120*/ 	.word	0x00000000
        /*0124*/ 	.short	0x010a
        /*0126*/ 	.byte	0x3f
	.zero		1


	//   ....[10]....
        /*0128*/ 	.word	0x00001870
        /*012c*/ 	.word	0x00000005
        /*0130*/ 	.word	0x00000000
        /*0134*/ 	.short	0x010a
        /*0136*/ 	.byte	0x3f
	.zero		1


	//   ....[11]....
        /*0138*/ 	.word	0x000018b0
        /*013c*/ 	.word	0x00000005
        /*0140*/ 	.word	0x00000000
        /*0144*/ 	.short	0x010a
        /*0146*/ 	.byte	0x3f
	.zero		1


	//   ....[12]....
        /*0148*/ 	.word	0x00001ad0
        /*014c*/ 	.word	0x00000005
        /*0150*/ 	.word	0x00000000
        /*0154*/ 	.short	0x0101
        /*0156*/ 	.byte	0x3f
	.zero		1


	//   ....[13]....
        /*0158*/ 	.word	0x00001cf0
        /*015c*/ 	.word	0x00000003
        /*0160*/ 	.word	0x00000000
        /*0164*/ 	.short	0x0101
        /*0166*/ 	.byte	0x3f
	.zero		1


	//   ....[14]....
        /*0168*/ 	.word	0x0000b5e0
        /*016c*/ 	.word	0x0000000e
        /*0170*/ 	.word	0x00000018
        /*0174*/ 	.short	0x010a
        /*0176*/ 	.byte	0x3f
	.zero		1


	//   ....[15]....
        /*0178*/ 	.word	0x0000b990
        /*017c*/ 	.word	0x00000006
        /*0180*/ 	.word	0x00000048
        /*0184*/ 	.short	0x0101
        /*0186*/ 	.byte	0x3f
	.zero		1


	//   ....[16]....
        /*0188*/ 	.word	0x0000c0c0
        /*018c*/ 	.word	0x00000007
        /*0190*/ 	.word	0x00000000
        /*0194*/ 	.short	0x010a
        /*0196*/ 	.byte	0x3f
	.zero		1


	//   ....[17]....
        /*0198*/ 	.word	0x0000c140
        /*019c*/ 	.word	0x00000009
        /*01a0*/ 	.word	0x00000000
        /*01a4*/ 	.short	0x010a
        /*01a6*/ 	.byte	0x3f
	.zero		1


	//   ....[18]....
        /*01a8*/ 	.word	0x0000c1d0
        /*01ac*/ 	.word	0x00000003
        /*01b0*/ 	.word	0x00000000
        /*01b4*/ 	.short	0x010a
        /*01b6*/ 	.byte	0x3f
	.zero		1


	//   ....[19]....
        /*01b8*/ 	.word	0x0000c230
        /*01bc*/ 	.word	0x00000003
        /*01c0*/ 	.word	0x00000000
        /*01c4*/ 	.short	0x010a
        /*01c6*/ 	.byte	0x3f
	.zero		1


	//   ....[20]....
        /*01c8*/ 	.word	0x0000c280
        /*01cc*/ 	.word	0x00000005
        /*01d0*/ 	.word	0x00000000
        /*01d4*/ 	.short	0x010a
        /*01d6*/ 	.byte	0x3f
	.zero		1


	//   ....[21]....
        /*01d8*/ 	.word	0x0000c350
        /*01dc*/ 	.word	0x0000000e
        /*01e0*/ 	.word	0x00000018
        /*01e4*/ 	.short	0x010a
        /*01e6*/ 	.byte	0x3f
	.zero		1


	//   ....[22]....
        /*01e8*/ 	.word	0x0000c420
        /*01ec*/ 	.word	0x00000007
        /*01f0*/ 	.word	0x00000000
        /*01f4*/ 	.short	0x010a
        /*01f6*/ 	.byte	0x3f
	.zero		1


	//   ....[23]....
        /*01f8*/ 	.word	0x0000c470
        /*01fc*/ 	.word	0x00000009
        /*0200*/ 	.word	0x00000000
        /*0204*/ 	.short	0x010a
        /*0206*/ 	.byte	0x3f
	.zero		1


	//----- nvinfo : EIATTR_NUM_MBARRIERS
	.align		4
.L_35:
        /*0208*/ 	.byte	0x03, 0x38
        /*020a*/ 	.short	0x0008


	//----- nvinfo : EIATTR_EXIT_INSTR_OFFSETS
	.align		4
        /*020c*/ 	.byte	0x04, 0x1c
        /*020e*/ 	.short	(.L_37 - .L_36)


	//   ....[0]....
.L_36:
        /*0210*/ 	.word	0x00000930


	//   ....[1]....
        /*0214*/ 	.word	0x00001150


	//   ....[2]....
        /*0218*/ 	.word	0x0000ac20


	//   ....[3]....
        /*021c*/ 	.word	0x0000b180


	//   ....[4]....
        /*0220*/ 	.word	0x0000c220


	//----- nvinfo : EIATTR_MAX_THREADS
	.align		4
.L_37:
        /*0224*/ 	.byte	0x04, 0x05
        /*0226*/ 	.short	(.L_39 - .L_38)
.L_38:
        /*0228*/ 	.word	0x00000180
        /*022c*/ 	.word	0x00000001
        /*0230*/ 	.word	0x00000001


	//----- nvinfo : EIATTR_CRS_STACK_SIZE
	.align		4
.L_39:
        /*0234*/ 	.byte	0x04, 0x1e
        /*0236*/ 	.short	(.L_41 - .L_40)
.L_40:
        /*0238*/ 	.word	0x00000000


	//----- nvinfo : EIATTR_CBANK_PARAM_SIZE
	.align		4
.L_41:
        /*023c*/ 	.byte	0x03, 0x19
        /*023e*/ 	.short	0x0470


	//----- nvinfo : EIATTR_PARAM_CBANK
	.align		4
        /*0240*/ 	.byte	0x04, 0x0a
        /*0242*/ 	.short	(.L_43 - .L_42)
	.align		4
.L_42:
        /*0244*/ 	.word	index@(.nv.constant0._ZN7cutlass13device_kernelINS_4gemm6kernel13GemmUniversalIN4cute5tupleIJiiiiEEENS1_10collective13CollectiveMmaINS1_34MainloopSm90TmaGmmaWarpSpecializedILi3ENS5_IJNS4_1CILi2EEESB_NSA_ILi1EEEEEENS1_35KernelTmaWarpSpecializedCooperativeEEENS5_IJNSA_ILi256EEENSA_ILi128EEENSA_ILi32EEEEEENS_10bfloat16_tENS5_IJlSC_lEEESK_SL_NS4_8TiledMMAINS4_8MMA_AtomIJNS4_4SM904GMMA28MMA_64x128x16_F32BF16BF16_SSILNSP_5MajorE0ELSR_0ELNSP_7ScaleInE1ELSS_1EEEEEENS4_6LayoutINS5_IJSB_SC_SC_EEENS5_IJSC_NSA_ILi0EEESX_EEEEENS5_IJNS4_10UnderscoreES10_S10_EEEEENS4_23SM90_TMA_LOAD_MULTICASTENS4_14ComposedLayoutINS4_7SwizzleILi2ELi4ELi3EEENS4_18smem_ptr_flag_bitsILi16EEENSV_INS5_IJNSA_ILi8EEESI_EEENS5_IJSI_SC_EEEEEEEvNS4_8identityES13_S1D_vS1E_EENS_8epilogue10collective6detail29Sm90TmaWarpSpecializedAdapterINS1H_15DefaultEpilogueISK_SL_SL_NS1G_6thread17LinearCombinationISK_Li1EffLNS1L_9ScaleType4KindE0ELNS_15FloatRoundStyleE2ESK_EENS1_15EpilogueDefaultEEEEEvvEEEEvNT_6ParamsE)
        /*0248*/ 	.short	0x0210
        /*024a*/ 	.short	0x0470


	//----- nvinfo : EIATTR_SW_WAR
	.align		4
.L_43:
        /*024c*/ 	.byte	0x04, 0x36
        /*024e*/ 	.short	(.L_45 - .L_44)
.L_44:
        /*0250*/ 	.word	0x00000008
.L_45:


//--------------------- .nv.callgraph             --------------------------
	.section	.nv.callgraph,"",@"SHT_CUDA_CALLGRAPH"
	.align	4
	.sectionentsize	8
	.align		4
        /*0000*/ 	.word	0x00000000
	.align		4
        /*0004*/ 	.word	0xffffffff
	.align		4
        /*0008*/ 	.word	index@(_ZN7cutlass13device_kernelINS_4gemm6kernel13GemmUniversalIN4cute5tupleIJiiiiEEENS1_10collective13CollectiveMmaINS1_34MainloopSm90TmaGmmaWarpSpecializedILi3ENS5_IJNS4_1CILi2EEESB_NSA_ILi1EEEEEENS1_35KernelTmaWarpSpecializedCooperativeEEENS5_IJNSA_ILi256EEENSA_ILi128EEENSA_ILi32EEEEEENS_10bfloat16_tENS5_IJlSC_lEEESK_SL_NS4_8TiledMMAINS4_8MMA_AtomIJNS4_4SM904GMMA28MMA_64x128x16_F32BF16BF16_SSILNSP_5MajorE0ELSR_0ELNSP_7ScaleInE1ELSS_1EEEEEENS4_6LayoutINS5_IJSB_SC_SC_EEENS5_IJSC_NSA_ILi0EEESX_EEEEENS5_IJNS4_10UnderscoreES10_S10_EEEEENS4_23SM90_TMA_LOAD_MULTICASTENS4_14ComposedLayoutINS4_7SwizzleILi2ELi4ELi3EEENS4_18smem_ptr_flag_bitsILi16EEENSV_INS5_IJNSA_ILi8EEESI_EEENS5_IJSI_SC_EEEEEEEvNS4_8identityES13_S1D_vS1E_EENS_8epilogue10collective6detail29Sm90TmaWarpSpecializedAdapterINS1H_15DefaultEpilogueISK_SL_SL_NS1G_6thread17LinearCombinationISK_Li1EffLNS1L_9ScaleType4KindE0ELNS_15FloatRoundStyleE2ESK_EENS1_15EpilogueDefaultEEEEEvvEEEEvNT_6ParamsE)
	.align		4
        /*000c*/ 	.word	index@(__assertfail)
	.align		4
        /*0010*/ 	.word	0x00000000
	.align		4
        /*0014*/ 	.word	0xfffffffe
	.align		4
        /*0018*/ 	.word	0x00000000
	.align		4
        /*001c*/ 	.word	0xfffffffd
	.align		4
        /*0020*/ 	.word	0x00000000
	.align		4
        /*0024*/ 	.word	0xfffffffc


//--------------------- .nv.constant4             --------------------------
	.section	.nv.constant4,"a",@progbits
	.align	8
	.align		8
.nv.constant4:
        /*0000*/ 	.dword	__assertfail
	.align		8
        /*0008*/ 	.dword	__unnamed_1
	.align		8
        /*0010*/ 	.dword	_ZN39_INTERNAL_e5e57891_4_k_cu_aa7b20c3_36914cuda3std3__45__cpo5beginE
	.align		8
        /*0018*/ 	.dword	_ZN39_INTERNAL_e5e57891_4_k_cu_aa7b20c3_36914cuda3std3__45__cpo3endE
	.align		8
        /*0020*/ 	.dword	_ZN39_INTERNAL_e5e57891_4_k_cu_aa7b20c3_36914cuda3std3__45__cpo6cbeginE
	.align		8
        /*0028*/ 	.dword	_ZN39_INTERNAL_e5e57891_4_k_cu_aa7b20c3_36914cuda3std3__45__cpo4cendE
	.align		8
        /*0030*/ 	.dword	_ZN39_INTERNAL_e5e57891_4_k_cu_aa7b20c3_36914cuda3std3__441_GLOBAL__N__e5e57891_4_k_cu_aa7b20c3_36916ignoreE
	.align		8
        /*0038*/ 	.dword	_ZN39_INTERNAL_e5e57891_4_k_cu_aa7b20c3_36914cuda3std3__419piecewise_constructE
	.align		8
        /*0040*/ 	.dword	_ZN39_INTERNAL_e5e57891_4_k_cu_aa7b20c3_36914cuda3std3__48in_placeE
	.align		8
        /*0048*/ 	.dword	_ZN39_INTERNAL_e5e57891_4_k_cu_aa7b20c3_36914cuda3std6ranges3__45__cpo4swapE
	.align		8
        /*0050*/ 	.dword	_ZN39_INTERNAL_e5e57891_4_k_cu_aa7b20c3_36914cuda3std6ranges3__45__cpo9iter_moveE
	.align		8
        /*0058*/ 	.dword	_ZN39_INTERNAL_e5e57891_4_k_cu_aa7b20c3_36914cute7productE
	.align		8
        /*0060*/ 	.dword	_ZN39_INTERNAL_e5e57891_4_k_cu_aa7b20c3_36914cute1_E
	.align		8
        /*0068*/ 	.dword	$str$22
	.align		8
        /*0070*/ 	.dword	$str$23


//--------------------- .text._ZN7cutlass13device_kernelINS_4gemm6kernel13GemmUniversalIN4cute5tupleIJiiiiEEENS1_10collective13CollectiveMmaINS1_34MainloopSm90TmaGmmaWarpSpecializedILi3ENS5_IJNS4_1CILi2EEESB_NSA_ILi1EEEEEENS1_35KernelTmaWarpSpecializedCooperativeEEENS5_IJNSA_ILi256EEENSA_ILi128EEENSA_ILi32EEEEEENS_10bfloat16_tENS5_IJlSC_lEEESK_SL_NS4_8TiledMMAINS4_8MMA_AtomIJNS4_4SM904GMMA28MMA_64x128x16_F32BF16BF16_SSILNSP_5MajorE0ELSR_0ELNSP_7ScaleInE1ELSS_1EEEEEENS4_6LayoutINS5_IJSB_SC_SC_EEENS5_IJSC_NSA_ILi0EEESX_EEEEENS5_IJNS4_10UnderscoreES10_S10_EEEEENS4_23SM90_TMA_LOAD_MULTICASTENS4_14ComposedLayoutINS4_7SwizzleILi2ELi4ELi3EEENS4_18smem_ptr_flag_bitsILi16EEENSV_INS5_IJNSA_ILi8EEESI_EEENS5_IJSI_SC_EEEEEEEvNS4_8identityES13_S1D_vS1E_EENS_8epilogue10collective6detail29Sm90TmaWarpSpecializedAdapterINS1H_15DefaultEpilogueISK_SL_SL_NS1G_6thread17LinearCombinationISK_Li1EffLNS1L_9ScaleType4KindE0ELNS_15FloatRoundStyleE2ESK_EENS1_15EpilogueDefaultEEEEEvvEEEEvNT_6ParamsE --------------------------
	.section	.text._ZN7cutlass13device_kernelINS_4gemm6kernel13GemmUniversalIN4cute5tupleIJiiiiEEENS1_10collective13CollectiveMmaINS1_34MainloopSm90TmaGmmaWarpSpecializedILi3ENS5_IJNS4_1CILi2EEESB_NSA_ILi1EEEEEENS1_35KernelTmaWarpSpecializedCooperativeEEENS5_IJNSA_ILi256EEENSA_ILi128EEENSA_ILi32EEEEEENS_10bfloat16_tENS5_IJlSC_lEEESK_SL_NS4_8TiledMMAINS4_8MMA_AtomIJNS4_4SM904GMMA28MMA_64x128x16_F32BF16BF16_SSILNSP_5MajorE0ELSR_0ELNSP_7ScaleInE1ELSS_1EEEEEENS4_6LayoutINS5_IJSB_SC_SC_EEENS5_IJSC_NSA_ILi0EEESX_EEEEENS5_IJNS4_10UnderscoreES10_S10_EEEEENS4_23SM90_TMA_LOAD_MULTICASTENS4_14ComposedLayoutINS4_7SwizzleILi2ELi4ELi3EEENS4_18smem_ptr_flag_bitsILi16EEENSV_INS5_IJNSA_ILi8EEESI_EEENS5_IJSI_SC_EEEEEEEvNS4_8identityES13_S1D_vS1E_EENS_8epilogue10collective6detail29Sm90TmaWarpSpecializedAdapterINS1H_15DefaultEpilogueISK_SL_SL_NS1G_6thread17LinearCombinationISK_Li1EffLNS1L_9ScaleType4KindE0ELNS_15FloatRoundStyleE2ESK_EENS1_15EpilogueDefaultEEEEEvvEEEEvNT_6ParamsE,"ax",@progbits
	.align	128
.text._ZN7cutlass13device_kernelINS_4gemm6kernel13GemmUniversalIN4cute5tupleIJiiiiEEENS1_10collective13CollectiveMmaINS1_34MainloopSm90TmaGmmaWarpSpecializedILi3ENS5_IJNS4_1CILi2EEESB_NSA_ILi1EEEEEENS1_35KernelTmaWarpSpecializedCooperativeEEENS5_IJNSA_ILi256EEENSA_ILi128EEENSA_ILi32EEEEEENS_10bfloat16_tENS5_IJlSC_lEEESK_SL_NS4_8TiledMMAINS4_8MMA_AtomIJNS4_4SM904GMMA28MMA_64x128x16_F32BF16BF16_SSILNSP_5MajorE0ELSR_0ELNSP_7ScaleInE1ELSS_1EEEEEENS4_6LayoutINS5_IJSB_SC_SC_EEENS5_IJSC_NSA_ILi0EEESX_EEEEENS5_IJNS4_10UnderscoreES10_S10_EEEEENS4_23SM90_TMA_LOAD_MULTICASTENS4_14ComposedLayoutINS4_7SwizzleILi2ELi4ELi3EEENS4_18smem_ptr_flag_bitsILi16EEENSV_INS5_IJNSA_ILi8EEESI_EEENS5_IJSI_SC_EEEEEEEvNS4_8identityES13_S1D_vS1E_EENS_8epilogue10collective6detail29Sm90TmaWarpSpecializedAdapterINS1H_15DefaultEpilogueISK_SL_SL_NS1G_6thread17LinearCombinationISK_Li1EffLNS1L_9ScaleType4KindE0ELNS_15FloatRoundStyleE2ESK_EENS1_15EpilogueDefaultEEEEEvvEEEEvNT_6ParamsE:
        .type           _ZN7cutlass13device_kernelINS_4gemm6kernel13GemmUniversalIN4cute5tupleIJiiiiEEENS1_10collective13CollectiveMmaINS1_34MainloopSm90TmaGmmaWarpSpecializedILi3ENS5_IJNS4_1CILi2EEESB_NSA_ILi1EEEEEENS1_35KernelTmaWarpSpecializedCooperativeEEENS5_IJNSA_ILi256EEENSA_ILi128EEENSA_ILi32EEEEEENS_10bfloat16_tENS5_IJlSC_lEEESK_SL_NS4_8TiledMMAINS4_8MMA_AtomIJNS4_4SM904GMMA28MMA_64x128x16_F32BF16BF16_SSILNSP_5MajorE0ELSR_0ELNSP_7ScaleInE1ELSS_1EEEEEENS4_6LayoutINS5_IJSB_SC_SC_EEENS5_IJSC_NSA_ILi0EEESX_EEEEENS5_IJNS4_10UnderscoreES10_S10_EEEEENS4_23SM90_TMA_LOAD_MULTICASTENS4_14ComposedLayoutINS4_7SwizzleILi2ELi4ELi3EEENS4_18smem_ptr_flag_bitsILi16EEENSV_INS5_IJNSA_ILi8EEESI_EEENS5_IJSI_SC_EEEEEEEvNS4_8identityES13_S1D_vS1E_EENS_8epilogue10collective6detail29Sm90TmaWarpSpecializedAdapterINS1H_15DefaultEpilogueISK_SL_SL_NS1G_6thread17LinearCombinationISK_Li1EffLNS1L_9ScaleType4KindE0ELNS_15FloatRoundStyleE2ESK_EENS1_15EpilogueDefaultEEEEEvvEEEEvNT_6ParamsE,@function
        .size           _ZN7cutlass13device_kernelINS_4gemm6kernel13GemmUniversalIN4cute5tupleIJiiiiEEENS1_10collective13CollectiveMmaINS1_34MainloopSm90TmaGmmaWarpSpecializedILi3ENS5_IJNS4_1CILi2EEESB_NSA_ILi1EEEEEENS1_35KernelTmaWarpSpecializedCooperativeEEENS5_IJNSA_ILi256EEENSA_ILi128EEENSA_ILi32EEEEEENS_10bfloat16_tENS5_IJlSC_lEEESK_SL_NS4_8TiledMMAINS4_8MMA_AtomIJNS4_4SM904GMMA28MMA_64x128x16_F32BF16BF16_SSILNSP_5MajorE0ELSR_0ELNSP_7ScaleInE1ELSS_1EEEEEENS4_6LayoutINS5_IJSB_SC_SC_EEENS5_IJSC_NSA_ILi0EEESX_EEEEENS5_IJNS4_10UnderscoreES10_S10_EEEEENS4_23SM90_TMA_LOAD_MULTICASTENS4_14ComposedLayoutINS4_7SwizzleILi2ELi4ELi3EEENS4_18smem_ptr_flag_bitsILi16EEENSV_INS5_IJNSA_ILi8EEESI_EEENS5_IJSI_SC_EEEEEEEvNS4_8identityES13_S1D_vS1E_EENS_8epilogue10collective6detail29Sm90TmaWarpSpecializedAdapterINS1H_15DefaultEpilogueISK_SL_SL_NS1G_6thread17LinearCombinationISK_Li1EffLNS1L_9ScaleType4KindE0ELNS_15FloatRoundStyleE2ESK_EENS1_15EpilogueDefaultEEEEEvvEEEEvNT_6ParamsE,(.L_x_323 - _ZN7cutlass13device_kernelINS_4gemm6kernel13GemmUniversalIN4cute5tupleIJiiiiEEENS1_10collective13CollectiveMmaINS1_34MainloopSm90TmaGmmaWarpSpecializedILi3ENS5_IJNS4_1CILi2EEESB_NSA_ILi1EEEEEENS1_35KernelTmaWarpSpecializedCooperativeEEENS5_IJNSA_ILi256EEENSA_ILi128EEENSA_ILi32EEEEEENS_10bfloat16_tENS5_IJlSC_lEEESK_SL_NS4_8TiledMMAINS4_8MMA_AtomIJNS4_4SM904GMMA28MMA_64x128x16_F32BF16BF16_SSILNSP_5MajorE0ELSR_0ELNSP_7ScaleInE1ELSS_1EEEEEENS4_6LayoutINS5_IJSB_SC_SC_EEENS5_IJSC_NSA_ILi0EEESX_EEEEENS5_IJNS4_10UnderscoreES10_S10_EEEEENS4_23SM90_TMA_LOAD_MULTICASTENS4_14ComposedLayoutINS4_7SwizzleILi2ELi4ELi3EEENS4_18smem_ptr_flag_bitsILi16EEENSV_INS5_IJNSA_ILi8EEESI_EEENS5_IJSI_SC_EEEEEEEvNS4_8identityES13_S1D_vS1E_EENS_8epilogue10collective6detail29Sm90TmaWarpSpecializedAdapterINS1H_15DefaultEpilogueISK_SL_SL_NS1G_6thread17LinearCombinationISK_Li1EffLNS1L_9ScaleType4KindE0ELNS_15FloatRoundStyleE2ESK_EENS1_15EpilogueDefaultEEEEEvvEEEEvNT_6ParamsE)
        .other          _ZN7cutlass13device_kernelINS_4gemm6kernel13GemmUniversalIN4cute5tupleIJiiiiEEENS1_10collective13CollectiveMmaINS1_34MainloopSm90TmaGmmaWarpSpecializedILi3ENS5_IJNS4_1CILi2EEESB_NSA_ILi1EEEEEENS1_35KernelTmaWarpSpecializedCooperativeEEENS5_IJNSA_ILi256EEENSA_ILi128EEENSA_ILi32EEEEEENS_10bfloat16_tENS5_IJlSC_lEEESK_SL_NS4_8TiledMMAINS4_8MMA_AtomIJNS4_4SM904GMMA28MMA_64x128x16_F32BF16BF16_SSILNSP_5MajorE0ELSR_0ELNSP_7ScaleInE1ELSS_1EEEEEENS4_6LayoutINS5_IJSB_SC_SC_EEENS5_IJSC_NSA_ILi0EEESX_EEEEENS5_IJNS4_10UnderscoreES10_S10_EEEEENS4_23SM90_TMA_LOAD_MULTICASTENS4_14ComposedLayoutINS4_7SwizzleILi2ELi4ELi3EEENS4_18smem_ptr_flag_bitsILi16EEENSV_INS5_IJNSA_ILi8EEESI_EEENS5_IJSI_SC_EEEEEEEvNS4_8identityES13_S1D_vS1E_EENS_8epilogue10collective6detail29Sm90TmaWarpSpecializedAdapterINS1H_15DefaultEpilogueISK_SL_SL_NS1G_6thread17LinearCombinationISK_Li1EffLNS1L_9ScaleType4KindE0ELNS_15FloatRoundStyleE2ESK_EENS1_15EpilogueDefaultEEEEEvvEEEEvNT_6ParamsE,@"STO_CUDA_ENTRY STV_DEFAULT"
_ZN7cutlass13device_kernelINS_4gemm6kernel13GemmUniversalIN4cute5tupleIJiiiiEEENS1_10collective13CollectiveMmaINS1_34MainloopSm90TmaGmmaWarpSpecializedILi3ENS5_IJNS4_1CILi2EEESB_NSA_ILi1EEEEEENS1_35KernelTmaWarpSpecializedCooperativeEEENS5_IJNSA_ILi256EEENSA_ILi128EEENSA_ILi32EEEEEENS_10bfloat16_tENS5_IJlSC_lEEESK_SL_NS4_8TiledMMAINS4_8MMA_AtomIJNS4_4SM904GMMA28MMA_64x128x16_F32BF16BF16_SSILNSP_5MajorE0ELSR_0ELNSP_7ScaleInE1ELSS_1EEEEEENS4_6LayoutINS5_IJSB_SC_SC_EEENS5_IJSC_NSA_ILi0EEESX_EEEEENS5_IJNS4_10UnderscoreES10_S10_EEEEENS4_23SM90_TMA_LOAD_MULTICASTENS4_14ComposedLayoutINS4_7SwizzleILi2ELi4ELi3EEENS4_18smem_ptr_flag_bitsILi16EEENSV_INS5_IJNSA_ILi8EEESI_EEENS5_IJSI_SC_EEEEEEEvNS4_8identityES13_S1D_vS1E_EENS_8epilogue10collective6detail29Sm90TmaWarpSpecializedAdapterINS1H_15DefaultEpilogueISK_SL_SL_NS1G_6thread17LinearCombinationISK_Li1EffLNS1L_9ScaleType4KindE0ELNS_15FloatRoundStyleE2ESK_EENS1_15EpilogueDefaultEEEEEvvEEEEvNT_6ParamsE:
[----:B------:R-:W0:Y:S01]  /*0000*/  LDC R1, c[0x0][0x28] ;  /* 0x00000a00ff017b82 */ /* 0x000e220000000800 */
[----:B------:R-:W1:Y:S01]  /*0010*/  S2R R18, SR_TID.X ;  /* 0x0000000000127919 */ /* 0x000e620000002100 */
[----:B------:R-:W-:Y:S01]  /*0020*/  ELECT P0, URZ, PT ;  /* 0x00000000003f782f */ /* 0x000fe20003800000 */
[----:B------:R-:W-:Y:S01]  /*0030*/  BSSY B0, `(.L_x_0) ;  /* 0x000000f000007945 */ /* 0x000fe20003800000 */
[--C-:B-1----:R-:W-:Y:S02]  /*0040*/  SHF.R.U32.HI R0, RZ, 0x5, R18.reuse ;  /* 0x00000005ff007819 */ /* 0x102fe40000011612 */
[----:B------:R-:W-:-:S03]  /*0050*/  SHF.R.U32.HI R3, RZ, 0x7, R18 ;  /* 0x00000007ff037819 */ /* 0x000fc60000011612 */
[----:B------:R-:W1:Y:S04]  /*0060*/  SHFL.IDX PT, R2, R0, RZ, 0x1f ;  /* 0x00001fff00027589 */ /* 0x000e6800000e0000 */
[----:B------:R2:W3:Y:S01]  /*0070*/  SHFL.IDX PT, R5, R3, RZ, 0x1f ;  /* 0x00001fff03057589 */ /* 0x0004e200000e0000 */
[----:B-1----:R-:W-:-:S13]  /*0080*/  ISETP.NE.OR P0, PT, R2, RZ, !P0 ;  /* 0x000000ff0200720c */ /* 0x002fda0004705670 */
[----:B0-23--:R-:W-:Y:S05]  /*0090*/  @P0 BRA `(.L_x_1) ;  /* 0x0000000000200947 */ /* 0x00dfea0003800000 */
[----:B------:R-:W-:Y:S02]  /*00a0*/  ULDC.64 UR4, c[0x0][0x198] ;  /* 0x0000660000047ab9 */ /* 0x000fe40000000a00 */
[----:B------:R-:W-:Y:S02]  /*00b0*/  UIADD3 UR6, UP0, UR4, 0xf0, URZ ;  /* 0x000000f004067890 */ /* 0x000fe4000ff1e03f */
[----:B------:R-:W-:Y:S02]  /*00c0*/  UIADD3 UR4, UP1, UR4, 0x1f0, URZ ;  /* 0x000001f004047890 */ /* 0x000fe4000ff3e03f */
[----:B------:R-:W-:Y:S02]  /*00d0*/  UIADD3.X UR7, URZ, UR5, URZ, UP0, !UPT ;  /* 0x000000053f077290 */ /* 0x000fe400087fe43f */
[----:B------:R-:W-:-:S07]  /*00e0*/  UIADD3.X UR5, URZ, UR5, URZ, UP1, !UPT ;  /* 0x000000053f057290 */ /* 0x000fce0008ffe43f */
[----:B------:R0:W-:Y:S02]  /*00f0*/  UTMACCTL.PF [UR6] ;  /* 0x00000000060079b9 */ /* 0x0001e40008040000 */
[----:B------:R0:W-:Y:S02]  /*0100*/  UTMACCTL.PF [UR4] ;  /* 0x00000000040079b9 */ /* 0x0001e40008040000 */
[----:B0-----:R-:W-:Y:S01]  /*0110*/  NOP ;  /* 0x0000000000007918 */ /* 0x001fe20000000000 */
.L_x_1:
[----:B------:R-:W-:Y:S05]  /*0120*/  BSYNC B0 ;  /* 0x0000000000007941 */ /* 0x000fea0003800000 */
.L_x_0:
[----:B------:R-:W0:Y:S02]  /*0130*/  SHFL.IDX PT, R3, R0, RZ, 0x1f ;  /* 0x00001fff00037589 */ /* 0x000e2400000e0000 */
[----:B0-----:R-:W-:-:S13]  /*0140*/  ISETP.NE.AND P0, PT, R3, RZ, PT ;  /* 0x000000ff0300720c */ /* 0x001fda0003f05270 */
[----:B------:R-:W-:Y:S05]  /*0150*/  @P0 BRA `(.L_x_2) ;  /* 0x0000000000500947 */ /* 0x000fea0003800000 */
[----:B------:R-:W0:Y:S01]  /*0160*/  S2UR UR8, SR_CgaCtaId ;  /* 0x00000000000879c3 */ /* 0x000e220000008800 */
[----:B------:R-:W-:Y:S01]  /*0170*/  UMOV UR4, 0x400 ;  /* 0x0000040000047882 */ /* 0x000fe20000000000 */
[----:B------:R-:W-:Y:S01]  /*0180*/  UMOV UR5, 0x1 ;  /* 0x0000000100057882 */ /* 0x000fe20000000000 */
[----:B------:R-:W-:Y:S01]  /*0190*/  UMOV UR6, 0x6 ;  /* 0x0000000600067882 */ /* 0x000fe20000000000 */
[----:B------:R-:W-:Y:S01]  /*01a0*/  ELECT P0, URZ, PT ;  /* 0x00000000003f782f */ /* 0x000fe20003800000 */
[----:B------:R-:W-:-:S04]  /*01b0*/  UIADD3 UR6, -UR6, 0x100000, URZ ;  /* 0x0010000006067890 */ /* 0x000fc8000fffe13f */
[----:B------:R-:W-:Y:S02]  /*01c0*/  USHF.L.U32 UR7, UR6, 0xb, URZ ;  /* 0x0000000b06077899 */ /* 0x000fe4000800063f */
[----:B------:R-:W-:Y:S02]  /*01d0*/  USHF.L.U32 UR6, UR6, 0x1, URZ ;  /* 0x0000000106067899 */ /* 0x000fe4000800063f */
[----:B0-----:R-:W-:Y:S02]  /*01e0*/  ULEA UR8, UR8, UR4, 0x18 ;  /* 0x0000000408087291 */ /* 0x001fe4000f8ec03f */
[----:B------:R-:W-:-:S04]  /*01f0*/  UIADD3 UR4, -UR5, 0x100000, URZ ;  /* 0x0010000005047890 */ /* 0x000fc8000fffe13f */
[----:B------:R-:W-:Y:S02]  /*0200*/  USHF.L.U32 UR5, UR4, 0xb, URZ ;  /* 0x0000000b04057899 */ /* 0x000fe4000800063f */
[----:B------:R-:W-:Y:S01]  /*0210*/  USHF.L.U32 UR4, UR4, 0x1, URZ ;  /* 0x0000000104047899 */ /* 0x000fe2000800063f */
[----:B------:R-:W0:Y:S11]  /*0220*/  FENCE.VIEW.ASYNC.S ;  /* 0x00000000000073c6 */ /* 0x000e360000000000 */
[----:B0-----:R0:W1:Y:S01]  /*0230*/  SYNCS.EXCH.64 URZ, [UR8], UR4 ;  /* 0x00000004083f75b2 */ /* 0x0010620008000100 */
[----:B------:R0:W2:Y:S01]  /*0240*/  SYNCS.EXCH.64 URZ, [UR8+0x18], UR6 ;  /* 0x00001806083f75b2 */ /* 0x0000a20008000100 */
[----:B------:R0:W3:Y:S01]  /*0250*/  SYNCS.EXCH.64 URZ, [UR8+0x8], UR4 ;  /* 0x00000804083f75b2 */ /* 0x0000e20008000100 */
[----:B------:R0:W4:Y:S01]  /*0260*/  SYNCS.EXCH.64 URZ, [UR8+0x20], UR6 ;  /* 0x00002006083f75b2 */ /* 0x0001220008000100 */
[----:B------:R0:W0:Y:S01]  /*0270*/  SYNCS.EXCH.64 URZ, [UR8+0x10], UR4 ;  /* 0x00001004083f75b2 */ /* 0x0000220008000100 */
[----:B------:R0:W0:Y:S01]  /*0280*/  SYNCS.EXCH.64 URZ, [UR8+0x28], UR6 ;  /* 0x00002806083f75b2 */ /* 0x0000220008000100 */
[----:B------:R-:W-:Y:S01]  /*0290*/  NOP ;  /* 0x0000000000007918 */ /* 0x000fe20000000000 */
.L_x_2:
[----:B------:R-:W-:Y:S01]  /*02a0*/  SHF.R.S32.HI R7, RZ, 0x1f, R18 ;  /* 0x0000001fff077819 */ /* 0x000fe20000011412 */
[----:B------:R-:W5:Y:S01]  /*02b0*/  SHFL.IDX PT, R0, R0, RZ, 0x1f ;  /* 0x00001fff00007589 */ /* 0x000f6200000e0000 */
[----:B0-----:R-:W0:Y:S01]  /*02c0*/  S2UR UR8, SR_CTAID.X ;  /* 0x00000000000879c3 */ /* 0x001e220000002500 */
[----:B------:R-:W-:Y:S02]  /*02d0*/  ELECT P0, URZ, PT ;  /* 0x00000000003f782f */ /* 0x000fe40003800000 */
[----:B------:R-:W-:Y:S01]  /*02e0*/  LEA.HI R7, R7, R18, RZ, 0x7 ;  /* 0x0000001207077211 */ /* 0x000fe200078f38ff */
[----:B------:R-:W1:Y:S01]  /*02f0*/  S2R R4, SR_CTAID.Y ;  /* 0x0000000000047919 */ /* 0x000e620000002600 */
[----:B------:R-:W-:Y:S01]  /*0300*/  SHF.R.S32.HI R8, RZ, 0x1f, R3 ;  /* 0x0000001fff087819 */ /* 0x000fe20000011403 */
[----:B------:R-:W-:Y:S01]  /*0310*/  ULDC UR4, c[0x0][0x150] ;  /* 0x0000540000047ab9 */ /* 0x000fe20000000800 */
[----:B------:R-:W-:Y:S01]  /*0320*/  LOP3.LUT R7, R7, 0xffffff80, RZ, 0xc0, !PT ;  /* 0xffffff8007077812 */ /* 0x000fe200078ec0ff */
[----:B------:R-:W-:Y:S01]  /*0330*/  NOP ;  /* 0x0000000000007918 */ /* 0x000fe20000000000 */
[----:B------:R-:W-:Y:S01]  /*0340*/  LEA.HI R8, R8, R3, RZ, 0x2 ;  /* 0x0000000308087211 */ /* 0x000fe200078f10ff */
[----:B------:R-:W2:Y:S01]  /*0350*/  LDC R10, c[0x0][0x144] ;  /* 0x00005100ff0a7b82 */ /* 0x000ea20000000800 */
[----:B------:R-:W-:Y:S01]  /*0360*/  NOP ;  /* 0x0000000000007918 */ /* 0x000fe20000000000 */
[----:B------:R-:W-:Y:S01]  /*0370*/  IMAD.IADD R6, R18, 0x1, -R7 ;  /* 0x0000000112067824 */ /* 0x000fe200078e0a07 */
[----:B------:R-:W-:Y:S01]  /*0380*/  LOP3.LUT R8, R8, 0x3ffffffc, RZ, 0xc0, !PT ;  /* 0x3ffffffc08087812 */ /* 0x000fe200078ec0ff */
[----:B------:R-:W-:Y:S01]  /*0390*/  IMAD.MOV.U32 R22, RZ, RZ, 0x1 ;  /* 0x00000001ff167424 */ /* 0x000fe200078e00ff */
[----:B------:R-:W-:-:S02]  /*03a0*/  ISETP.NE.AND P3, PT, R5, RZ, PT ;  /* 0x000000ff0500720c */ /* 0x000fc40003f65270 */
[----:B------:R-:W-:Y:S01]  /*03b0*/  SHF.R.S32.HI R7, RZ, 0x1f, R6 ;  /* 0x0000001fff077819 */ /* 0x000fe20000011406 */
[----:B------:R-:W-:Y:S01]  /*03c0*/  IMAD.IADD R8, R3, 0x1, -R8 ;  /* 0x0000000103087824 */ /* 0x000fe200078e0a08 */
[----:B------:R-:W3:Y:S02]  /*03d0*/  LDC R13, c[0x0][0x140] ;  /* 0x00005000ff0d7b82 */ /* 0x000ee40000000800 */
[----:B------:R-:W-:Y:S02]  /*03e0*/  LEA.HI R7, R7, R6, RZ, 0x3 ;  /* 0x0000000607077211 */ /* 0x000fe400078f18ff */
[----:B-----5:R-:W-:Y:S02]  /*03f0*/  ISETP.NE.OR P0, PT, R0, RZ, !P0 ;  /* 0x000000ff0000720c */ /* 0x020fe40004705670 */
[--C-:B------:R-:W-:Y:S02]  /*0400*/  SHF.R.S32.HI R0, RZ, 0x3, R7.reuse ;  /* 0x00000003ff007819 */ /* 0x100fe40000011407 */
[----:B------:R-:W-:-:S02]  /*0410*/  SHF.R.S32.HI R7, RZ, 0x1f, R7 ;  /* 0x0000001fff077819 */ /* 0x000fc40000011407 */
[----:B0-----:R-:W-:Y:S02]  /*0420*/  I2FP.F32.U32 R9, UR8 ;  /* 0x0000000800097c45 */ /* 0x001fe40008201000 */
[----:B------:R-:W-:-:S03]  /*0430*/  LEA.HI R7, R7, R0, RZ, 0x2 ;  /* 0x0000000007077211 */ /* 0x000fc600078f10ff */
[----:B------:R-:W-:Y:S01]  /*0440*/  FMUL R9, R9, UR4 ;  /* 0x0000000409097c20 */ /* 0x000fe20008400000 */
[----:B------:R-:W-:Y:S01]  /*0450*/  LOP3.LUT R7, R7, 0xfffffffc, RZ, 0xc0, !PT ;  /* 0xfffffffc07077812 */ /* 0x000fe200078ec0ff */
[----:B------:R-:W-:Y:S01]  /*0460*/  VOTEU.ALL UP0, P0 ;  /* 0x00000000003f7886 */ /* 0x000fe20000000000 */
[----:B-1----:R-:W-:Y:S01]  /*0470*/  I2FP.F32.U32 R3, R4 ;  /* 0x0000000400037245 */ /* 0x002fe20000201000 */
[----:B------:R-:W-:Y:S01]  /*0480*/  ULDC UR4, c[0x0][0x154] ;  /* 0x0000550000047ab9 */ /* 0x000fe20000000800 */
[----:B------:R-:W-:Y:S01]  /*0490*/  VOTEU.ALL UP1, P0 ;  /* 0x00000000003f7886 */ /* 0x000fe20000020000 */
[----:B------:R-:W0:Y:S01]  /*04a0*/  F2I.U32.TRUNC.NTZ R9, R9 ;  /* 0x0000000900097305 */ /* 0x000e22000020f000 */
[----:B------:R-:W-:Y:S01]  /*04b0*/  IMAD.IADD R7, R0, 0x1, -R7 ;  /* 0x0000000100077824 */ /* 0x000fe200078e0a07 */
[----:B------:R-:W1:Y:S01]  /*04c0*/  @!UP0 S2UR UR7, SR_CgaCtaId ;  /* 0x00000000000789c3 */ /* 0x000e620000008800 */
[----:B------:R-:W-:Y:S01]  /*04d0*/  FMUL R12, R3, UR4 ;  /* 0x00000004030c7c20 */ /* 0x000fe20008400000 */
[----:B------:R-:W-:Y:S01]  /*04e0*/  UMOV UR4, 0x20 ;  /* 0x0000002000047882 */ /* 0x000fe20000000000 */
[----:B------:R-:W-:Y:S01]  /*04f0*/  IMAD R8, R8, 0x4, R7 ;  /* 0x0000000408087824 */ /* 0x000fe200078e0207 */
[----:B------:R-:W-:Y:S01]  /*0500*/  @!UP0 UMOV UR6, 0x400 ;  /* 0x0000040000068882 */ /* 0x000fe20000000000 */
[----:B------:R-:W-:-:S04]  /*0510*/  @!UP0 UIADD3 UR4, -UR4, 0x100000, URZ ;  /* 0x0010000004048890 */ /* 0x000fc8000fffe13f */
[----:B------:R-:W-:Y:S02]  /*0520*/  @!UP0 USHF.L.U32 UR5, UR4, 0xb, URZ ;  /* 0x0000000b04058899 */ /* 0x000fe4000800063f */
[----:B------:R-:W-:Y:S01]  /*0530*/  @!UP0 USHF.L.U32 UR4, UR4, 0x1, URZ ;  /* 0x0000000104048899 */ /* 0x000fe2000800063f */
[----:B---3--:R-:W-:Y:S01]  /*0540*/  ISETP.EQ.U32.AND P2, PT, R13, 0x1, PT ;  /* 0x000000010d00780c */ /* 0x008fe20003f42070 */
[----:B------:R-:W3:Y:S01]  /*0550*/  F2I.U32.TRUNC.NTZ R12, R12 ;  /* 0x0000000c000c7305 */ /* 0x000ee2000020f000 */
[----:B------:R-:W-:Y:S01]  /*0560*/  LEA.HI R0, R8, R8, RZ, 0x1 ;  /* 0x0000000808007211 */ /* 0x000fe200078f08ff */
[----:B------:R-:W5:Y:S03]  /*0570*/  LDC R7, c[0x0][0x148] ;  /* 0x00005200ff077b82 */ /* 0x000f660000000800 */
[----:B------:R-:W-:Y:S01]  /*0580*/  LOP3.LUT R11, R0, 0xfffffffe, RZ, 0xc0, !PT ;  /* 0xfffffffe000b7812 */ /* 0x000fe200078ec0ff */
[----:B0-----:R-:W-:Y:S01]  /*0590*/  IMAD.MOV R15, RZ, RZ, -R9 ;  /* 0x000000ffff0f7224 */ /* 0x001fe200078e0a09 */
[----:B------:R-:W-:-:S03]  /*05a0*/  SHF.R.S32.HI R9, RZ, 0x1f, R2 ;  /* 0x0000001fff097819 */ /* 0x000fc60000011402 */
[----:B--2---:R-:W-:Y:S01]  /*05b0*/  IMAD R3, R10, R15, UR8 ;  /* 0x000000080a037e24 */ /* 0x004fe2000f8e020f */
[----:B------:R-:W-:Y:S01]  /*05c0*/  LEA.HI R9, R9, R2, RZ, 0x2 ;  /* 0x0000000209097211 */ /* 0x000fe200078f10ff */
[C---:B------:R-:W-:Y:S02]  /*05d0*/  IMAD.IADD R0, R8.reuse, 0x1, -R11 ;  /* 0x0000000108007824 */ /* 0x040fe400078e0a0b */
[----:B------:R-:W-:Y:S01]  /*05e0*/  IMAD.SHL.U32 R11, R8, 0x4, RZ ;  /* 0x00000004080b7824 */ /* 0x000fe200078e00ff */
[----:B------:R-:W-:Y:S01]  /*05f0*/  LOP3.LUT R9, R9, 0xfffffffc, RZ, 0xc0, !PT ;  /* 0xfffffffc09097812 */ /* 0x000fe200078ec0ff */
[----:B---3--:R-:W-:Y:S01]  /*0600*/  IMAD.MOV R21, RZ, RZ, -R12 ;  /* 0x000000ffff157224 */ /* 0x008fe200078e0a0c */
[----:B------:R-:W-:Y:S01]  /*0610*/  ISETP.NE.AND P4, PT, R0, R3, PT ;  /* 0x000000030000720c */ /* 0x000fe20003f85270 */
[----:B-1----:R-:W-:Y:S01]  /*0620*/  @!UP0 ULEA UR6, UR7, UR6, 0x18 ;  /* 0x0000000607068291 */ /* 0x002fe2000f8ec03f */
[----:B------:R-:W-:Y:S01]  /*0630*/  LOP3.LUT R152, R8, 0xc, R11, 0x78, !PT ;  /* 0x0000000c08987812 */ /* 0x000fe200078e780b */
[----:B------:R-:W-:Y:S01]  /*0640*/  IMAD.IADD R0, R2, 0x1, -R9 ;  /* 0x0000000102007824 */ /* 0x000fe200078e0a09 */
[----:B------:R-:W-:Y:S01]  /*0650*/  VOTEU.ALL UP0, P0 ;  /* 0x00000000003f7886 */ /* 0x000fe20000000000 */
[----:B------:R-:W-:Y:S01]  /*0660*/  LOP3.LUT P0, RZ, R6, 0x7, RZ, 0xc0, !PT ;  /* 0x0000000706ff7812 */ /* 0x000fe2000780c0ff */
[----:B------:R-:W-:-:S02]  /*0670*/  VIADD R6, R5, 0xffffffff ;  /* 0xffffffff05067836 */ /* 0x000fc40000000000 */
[----:B------:R-:W-:Y:S01]  /*0680*/  ISETP.NE.AND P1, PT, R0, 0x3, PT ;  /* 0x000000030000780c */ /* 0x000fe20003f25270 */
[----:B-----5:R-:W-:Y:S01]  /*0690*/  IMAD R9, R7, R21, R4 ;  /* 0x0000001507097224 */ /* 0x020fe200078e0204 */
[----:B------:R-:W-:Y:S02]  /*06a0*/  ISETP.LT.U32.AND P0, PT, R152, 0x4, !P0 ;  /* 0x000000049800780c */ /* 0x000fe40004701070 */
[----:B------:R-:W-:Y:S01]  /*06b0*/  ISETP.EQ.OR P1, PT, R0, RZ, !P1 ;  /* 0x000000ff0000720c */ /* 0x000fe20004f22670 */
[----:B------:R-:W0:Y:S02]  /*06c0*/  FENCE.VIEW.ASYNC.S ;  /* 0x00000000000073c6 */ /* 0x000e240000000000 */
[----:B0-----:R0:W1:Y:S01]  /*06d0*/  @!UP0 SYNCS.EXCH.64 URZ, [UR6+0x40], UR4 ;  /* 0x00004004063f85b2 */ /* 0x0010620008000100 */
[----:B------:R-:W-:Y:S02]  /*06e0*/  @P4 LEA.HI R2, R152, R152, RZ, 0x1 ;  /* 0x0000009898024211 */ /* 0x000fe400078f08ff */
[----:B------:R-:W-:-:S02]  /*06f0*/  ISETP.EQ.AND P1, PT, R5, RZ, P1 ;  /* 0x000000ff0500720c */ /* 0x000fc40000f22270 */
[----:B------:R-:W-:Y:S02]  /*0700*/  @P4 SHF.R.S32.HI R2, RZ, 0x1, R2 ;  /* 0x00000001ff024819 */ /* 0x000fe40000011402 */
[----:B------:R-:W-:Y:S02]  /*0710*/  ISETP.GE.U32.AND P6, PT, R6, 0x2, PT ;  /* 0x000000020600780c */ /* 0x000fe40003fc6070 */
[----:B------:R-:W-:Y:S02]  /*0720*/  @P4 ISETP.NE.AND P5, PT, R2, R9, PT ;  /* 0x000000090200420c */ /* 0x000fe40003fa5270 */
[----:B------:R-:W-:Y:S02]  /*0730*/  SEL R9, RZ, 0x1, !P0 ;  /* 0x00000001ff097807 */ /* 0x000fe40004000000 */
[----:B------:R-:W-:Y:S02]  /*0740*/  @P4 SEL R22, RZ, 0x1, P5 ;  /* 0x00000001ff164807 */ /* 0x000fe40002800000 */
[----:B------:R-:W-:Y:S01]  /*0750*/  SEL R19, RZ, 0x1, !P1 ;  /* 0x00000001ff137807 */ /* 0x000fe20004800000 */
[----:B------:R0:W2:Y:S01]  /*0760*/  @!UP1 SYNCS.EXCH.64 URZ, [UR6+0x48], UR4 ;  /* 0x00004804063f95b2 */ /* 0x0000a20008000100 */
[----:B------:R-:W-:Y:S01]  /*0770*/  LOP3.LUT R22, R22, R9, RZ, 0xc0, !PT ;  /* 0x0000000916167212 */ /* 0x000fe200078ec0ff */
[----:B------:R-:W-:Y:S01]  /*0780*/  NOP ;  /* 0x0000000000007918 */ /* 0x000fe20000000000 */
[----:B------:R-:W-:Y:S01]  /*0790*/  SEL R19, R19, 0x2, P6 ;  /* 0x0000000213137807 */ /* 0x000fe20003000000 */
[----:B------:R-:W-:Y:S06]  /*07a0*/  @!P2 BRA `(.L_x_3) ;  /* 0x000000000008a947 */ /* 0x000fec0003800000 */
[----:B-12-4-:R-:W-:Y:S01]  /*07b0*/  UCGABAR_ARV ;  /* 0x00000000000079c7 */ /* 0x016fe20008000000 */
[----:B------:R-:W-:Y:S05]  /*07c0*/  BRA `(.L_x_4) ;  /* 0x0000000000047947 */ /* 0x000fea0003800000 */
.L_x_3:
[----:B-12-4-:R-:W-:Y:S01]  /*07d0*/  NOP ;  /* 0x0000000000007918 */ /* 0x016fe20000000000 */
.L_x_4:
[----:B------:R-:W1:Y:S01]  /*07e0*/  LDC R2, c[0x0][0x65c] ;  /* 0x00019700ff027b82 */ /* 0x000e620000000800 */
[----:B------:R-:W-:Y:S01]  /*07f0*/  MOV R8, UR8 ;  /* 0x0000000800087c02 */ /* 0x000fe20008000f00 */
[----:B------:R-:W-:Y:S01]  /*0800*/  IMAD.MOV.U32 R9, RZ, RZ, RZ ;  /* 0x000000ffff097224 */ /* 0x000fe200078e00ff */
[----:B-1----:R-:W-:-:S04]  /*0810*/  ISETP.NE.AND P1, PT, R2, 0x1, PT ;  /* 0x000000010200780c */ /* 0x002fc80003f25270 */
[----:B------:R-:W-:-:S09]  /*0820*/  P2R R5, PR, RZ, 0x2 ;  /* 0x00000002ff057803 */ /* 0x000fd20000000000 */
[----:B------:R-:W1:Y:S01]  /*0830*/  @P1 LDC R17, c[0x0][0x10] ;  /* 0x00000400ff111b82 */ /* 0x000e620000000800 */
[----:B------:R-:W-:Y:S02]  /*0840*/  @P1 IMAD.MOV.U32 R5, RZ, RZ, RZ ;  /* 0x000000ffff051224 */ /* 0x000fe400078e00ff */
[----:B------:R-:W-:-:S05]  /*0850*/  @P1 IMAD.MOV.U32 R13, RZ, RZ, RZ ;  /* 0x000000ffff0d1224 */ /* 0x000fca00078e00ff */
[----:B------:R-:W2:Y:S01]  /*0860*/  @!P1 LDC R11, c[0x0][0xc] ;  /* 0x00000300ff0b9b82 */ /* 0x000ea20000000800 */
[----:B-1----:R-:W-:-:S04]  /*0870*/  @P1 IMAD.WIDE.U32 R16, R17, UR8, R4 ;  /* 0x0000000811101c25 */ /* 0x002fc8000f8e0004 */
[----:B------:R-:W-:Y:S02]  /*0880*/  @P1 IMAD.IADD R17, R17, 0x1, R13 ;  /* 0x0000000111111824 */ /* 0x000fe400078e020d */
[----:B--2---:R-:W-:-:S04]  /*0890*/  @!P1 IMAD.WIDE.U32 R8, R4, R11, R8 ;  /* 0x0000000b04089225 */ /* 0x004fc800078e0008 */
[----:B------:R-:W-:Y:S02]  /*08a0*/  @!P1 IMAD.MOV.U32 R16, RZ, RZ, R8 ;  /* 0x000000ffff109224 */ /* 0x000fe400078e0008 */
[----:B------:R-:W-:Y:S01]  /*08b0*/  @!P1 IMAD.MOV.U32 R17, RZ, RZ, R9 ;  /* 0x000000ffff119224 */ /* 0x000fe200078e0009 */
[----:B------:R-:W-:Y:S06]  /*08c0*/  @!P2 BRA `(.L_x_5) ;  /* 0x00000000000ca947 */ /* 0x000fec0003800000 */
[----:B------:R-:W-:Y:S01]  /*08d0*/  UCGABAR_WAIT ;  /* 0x0000000000007dc7 */ /* 0x000fe20008000000 */
[----:B------:R-:W-:Y:S01]  /*08e0*/  CCTL.IVALL ;  /* 0x00000000ff00798f */ /* 0x000fe20002000000 */
[----:B------:R-:W-:Y:S05]  /*08f0*/  BRA `(.L_x_6) ;  /* 0x0000000000047947 */ /* 0x000fea0003800000 */
.L_x_5:
[----:B------:R-:W-:Y:S06]  /*0900*/  BAR.SYNC.DEFER_BLOCKING 0x0 ;  /* 0x0000000000007b1d */ /* 0x000fec0000010000 */
.L_x_6:
[----:B------:R-:W-:Y:S05]  /*0910*/  @!P3 BRA `(.L_x_7) ;  /* 0x000000a000c4b947 */ /* 0x000fea0003800000 */
[----:B------:R-:W-:-:S13]  /*0920*/  ISETP.GT.U32.AND P0, PT, R6, 0x1, PT ;  /* 0x000000010600780c */ /* 0x000fda0003f04070 */
[----:B0-----:R-:W-:Y:S05]  /*0930*/  @P0 EXIT ;  /* 0x000000000000094d */ /* 0x001fea0003800000 */
[----:B------:R-:W-:Y:S01]  /*0940*/  ULDC.64 UR4, c[0x0][0x650] ;  /* 0x0001940000047ab9 */ /* 0x000fe20000000a00 */
[----:B------:R-:W-:Y:S01]  /*0950*/  PRMT R0, RZ, 0x7610, R0 ;  /* 0x00007610ff007816 */ /* 0x000fe20000000000 */
[----:B------:R-:W-:Y:S01]  /*0960*/  IMAD.MOV.U32 R153, RZ, RZ, -0x1 ;  /* 0xffffffffff997424 */ /* 0x000fe200078e00ff */
[----:B------:R-:W-:Y:S01]  /*0970*/  ISETP.GE.U32.AND P0, PT, R16, UR4, PT ;  /* 0x0000000410007c0c */ /* 0x000fe2000bf06070 */
[----:B------:R-:W-:Y:S02]  /*0980*/  IMAD.MOV.U32 R154, RZ, RZ, -0x1 ;  /* 0xffffffffff9a7424 */ /* 0x000fe400078e00ff */
[----:B------:R-:W-:Y:S01]  /*0990*/  IMAD.MOV.U32 R23, RZ, RZ, -0x1 ;  /* 0xffffffffff177424 */ /* 0x000fe200078e00ff */
[----:B------:R-:W-:-:S13]  /*09a0*/  ISETP.GE.U32.AND.EX P0, PT, R17, UR5, PT, P0 ;  /* 0x0000000511007c0c */ /* 0x000fda000bf06100 */
[----:B------:R-:W-:Y:S05]  /*09b0*/  @P0 BRA `(.L_x_8) ;  /* 0x00000004002c0947 */ /* 0x000fea0003800000 */
[----:B------:R-:W0:Y:S01]  /*09c0*/  LDC.64 R24, c[0x0][0x628] ;  /* 0x00018a00ff187b82 */ /* 0x000e220000000a00 */
[----:B------:R-:W-:Y:S02]  /*09d0*/  IMAD.MOV.U32 R8, RZ, RZ, R16 ;  /* 0x000000ffff087224 */ /* 0x000fe400078e0010 */
[----:B------:R-:W-:-:S05]  /*09e0*/  IMAD.MOV.U32 R9, RZ, RZ, R17 ;  /* 0x000000ffff097224 */ /* 0x000fca00078e0011 */
[----:B------:R-:W1:Y:S08]  /*09f0*/  LDC R0, c[0x0][0x630] ;  /* 0x00018c00ff007b82 */ /* 0x000e700000000800 */
[----:B------:R-:W2:Y:S01]  /*0a00*/  LDC.64 R26, c[0x0][0x620] ;  /* 0x00018800ff1a7b82 */ /* 0x000ea20000000a00 */
[----:B0-----:R-:W-:-:S04]  /*0a10*/  ISETP.NE.U32.AND P0, PT, R24, RZ, PT ;  /* 0x000000ff1800720c */ /* 0x001fc80003f05070 */
[----:B------:R-:W-:-:S13]  /*0a20*/  ISETP.NE.AND.EX P0, PT, R25, RZ, PT, P0 ;  /* 0x000000ff1900720c */ /* 0x000fda0003f05300 */
[----:B-12---:R-:W-:Y:S05]  /*0a30*/  @!P0 BRA `(.L_x_9) ;  /* 0x0000000000288947 */ /* 0x006fea0003800000 */
[----:B------:R-:W0:Y:S02]  /*0a40*/  LDC R13, c[0x0][0x634] ;  /* 0x00018d00ff0d7b82 */ /* 0x000e240000000800 */
[----:B0-----:R-:W-:-:S04]  /*0a50*/  IADD3 R13, P0, R16, R13, RZ ;  /* 0x0000000d100d7210 */ /* 0x001fc80007f1e0ff */
[----:B------:R-:W-:-:S05]  /*0a60*/  IADD3.X R15, RZ, R17, RZ, P0, !PT ;  /* 0x00000011ff0f7210 */ /* 0x000fca00007fe4ff */
[----:B------:R-:W-:-:S04]  /*0a70*/  IMAD.WIDE.U32 R8, R15, R24, RZ ;  /* 0x000000180f087225 */ /* 0x000fc800078e00ff */
[----:B------:R-:W-:-:S04]  /*0a80*/  IMAD.WIDE.U32 R10, P0, R13, R25, R8 ;  /* 0x000000190d0a7225 */ /* 0x000fc80007800008 */
[----:B------:R-:W-:-:S04]  /*0a90*/  IMAD.WIDE.U32 R8, R13, R24, RZ ;  /* 0x000000180d087225 */ /* 0x000fc800078e00ff */
[----:B------:R-:W-:Y:S01]  /*0aa0*/  IMAD.X R13, RZ, RZ, RZ, P0 ;  /* 0x000000ffff0d7224 */ /* 0x000fe200000e06ff */
[----:B------:R-:W-:Y:S01]  /*0ab0*/  IADD3 RZ, P0, R9, R10, RZ ;  /* 0x0000000a09ff7210 */ /* 0x000fe20007f1e0ff */
[----:B------:R-:W-:-:S04]  /*0ac0*/  IMAD.MOV.U32 R12, RZ, RZ, R11 ;  /* 0x000000ffff0c7224 */ /* 0x000fc800078e000b */
[----:B------:R-:W-:-:S08]  /*0ad0*/  IMAD.WIDE.U32.X R8, R15, R25, R12, P0 ;  /* 0x000000190f087225 */ /* 0x000fd000000e040c */
.L_x_9:
[----:B------:R-:W0:Y:S01]  /*0ae0*/  LDC.64 R24, c[0x0][0x640] ;  /* 0x00019000ff187b82 */ /* 0x000e220000000a00 */
[-CC-:B------:R-:W-:Y:S01]  /*0af0*/  SHF.R.U64 R28, R8, R0.reuse, R9.reuse ;  /* 0x00000000081c7219 */ /* 0x180fe20000001209 */
[----:B------:R-:W-:Y:S01]  /*0b00*/  IMAD R30, R7, R21, R4 ;  /* 0x00000015071e7224 */ /* 0x000fe200078e0204 */
[----:B------:R-:W-:Y:S01]  /*0b10*/  SHF.R.U32.HI R0, RZ, R0, R9 ;  /* 0x00000000ff007219 */ /* 0x000fe20000011609 */
[----:B------:R-:W-:Y:S01]  /*0b20*/  IMAD.MOV.U32 R21, RZ, RZ, 0x1 ;  /* 0x00000001ff157424 */ /* 0x000fe200078e00ff */
[----:B------:R-:W-:-:S03]  /*0b30*/  IADD3 R5, P0, RZ, -R28, RZ ;  /* 0x8000001cff057210 */ /* 0x000fc60007f1e0ff */
[----:B------:R-:W1:Y:S02]  /*0b40*/  LDC R6, c[0x0][0x618] ;  /* 0x00018600ff067b82 */ /* 0x000e640000000800 */
[----:B------:R-:W-:-:S04]  /*0b50*/  IMAD.X R9, RZ, RZ, ~R0, P0 ;  /* 0x000000ffff097224 */ /* 0x000fc800000e0e00 */
[-C--:B------:R-:W-:Y:S02]  /*0b60*/  IMAD R0, R9, R26.reuse, RZ ;  /* 0x0000001a09007224 */ /* 0x080fe400078e02ff */
[----:B------:R-:W2:Y:S01]  /*0b70*/  LDC R11, c[0x0][0x608] ;  /* 0x00018200ff0b7b82 */ /* 0x000ea20000000800 */
[----:B------:R-:W-:-:S04]  /*0b80*/  IMAD.WIDE.U32 R8, R5, R26, R16 ;  /* 0x0000001a05087225 */ /* 0x000fc800078e0010 */
[----:B------:R-:W-:-:S03]  /*0b90*/  IMAD R5, R5, R27, R0 ;  /* 0x0000001b05057224 */ /* 0x000fc600078e0200 */
[----:B------:R-:W3:Y:S01]  /*0ba0*/  LDC R12, c[0x0][0x658] ;  /* 0x00019600ff0c7b82 */ /* 0x000ee20000000800 */
[----:B0-----:R-:W-:Y:S01]  /*0bb0*/  ISETP.NE.U32.AND P0, PT, R24, RZ, PT ;  /* 0x000000ff1800720c */ /* 0x001fe20003f05070 */
[----:B------:R-:W-:Y:S02]  /*0bc0*/  IMAD.IADD R5, R9, 0x1, R5 ;  /* 0x0000000109057824 */ /* 0x000fe400078e0205 */
[----:B------:R-:W-:Y:S01]  /*0bd0*/  IMAD.MOV.U32 R9, RZ, RZ, -0x1 ;  /* 0xffffffffff097424 */ /* 0x000fe200078e00ff */
[----:B------:R-:W-:-:S03]  /*0be0*/  ISETP.NE.AND.EX P0, PT, R25, RZ, PT, P0 ;  /* 0x000000ff1900720c */ /* 0x000fc60003f05300 */
[----:B------:R-:W0:Y:S01]  /*0bf0*/  LDC R15, c[0x0][0x600] ;  /* 0x00018000ff0f7b82 */ /* 0x000e220000000800 */
[-CC-:B-1----:R-:W-:Y:S02]  /*0c00*/  SHF.R.U64 R13, R8, R6.reuse, R5.reuse ;  /* 0x00000006080d7219 */ /* 0x182fe40000001205 */
[----:B------:R-:W-:-:S05]  /*0c10*/  SHF.R.U32.HI R0, RZ, R6, R5 ;  /* 0x00000006ff007219 */ /* 0x000fca0000011605 */
[----:B------:R-:W1:Y:S01]  /*0c20*/  LDC R14, c[0x0][0x648] ;  /* 0x00019200ff0e7b82 */ /* 0x000e620000000800 */
[-CC-:B--2---:R-:W-:Y:S02]  /*0c30*/  SHF.R.U64 R27, R13, R11.reuse, R0.reuse ;  /* 0x0000000b0d1b7219 */ /* 0x184fe40000001200 */
[----:B------:R-:W-:-:S05]  /*0c40*/  SHF.R.U32.HI R5, RZ, R11, R0 ;  /* 0x0000000bff057219 */ /* 0x000fca0000011600 */
[----:B------:R-:W2:Y:S01]  /*0c50*/  LDC R20, c[0x0][0x638] ;  /* 0x00018e00ff147b82 */ /* 0x000ea20000000800 */
[-CC-:B---3--:R-:W-:Y:S02]  /*0c60*/  SHF.R.U64 R26, R27, R12.reuse, R5.reuse ;  /* 0x0000000c1b1a7219 */ /* 0x188fe40000001205 */
[-C--:B------:R-:W-:Y:S02]  /*0c70*/  SHF.L.U32 R0, R9, R12.reuse, RZ ;  /* 0x0000000c09007219 */ /* 0x080fe400000006ff */
[----:B------:R-:W-:Y:S01]  /*0c80*/  SHF.R.U32.HI R5, RZ, R12, R5 ;  /* 0x0000000cff057219 */ /* 0x000fe20000011605 */
[----:B------:R-:W-:Y:S01]  /*0c90*/  IMAD.MOV.U32 R4, RZ, RZ, R26 ;  /* 0x000000ffff047224 */ /* 0x000fe200078e001a */
[----:B------:R-:W-:Y:S01]  /*0ca0*/  LOP3.LUT R10, RZ, R0, RZ, 0x33, !PT ;  /* 0x00000000ff0a7212 */ /* 0x000fe200078e33ff */
[----:B------:R-:W3:Y:S01]  /*0cb0*/  LDC R23, c[0x0][0x610] ;  /* 0x00018400ff177b82 */ /* 0x000ee20000000800 */
[----:B------:R-:W-:Y:S05]  /*0cc0*/  @!P0 BRA `(.L_x_10) ;  /* 0x0000000000288947 */ /* 0x000fea0003800000 */
[----:B------:R-:W4:Y:S02]  /*0cd0*/  LDC R9, c[0x0][0x64c] ;  /* 0x00019300ff097b82 */ /* 0x000f240000000800 */
[----:B----4-:R-:W-:-:S05]  /*0ce0*/  IADD3 R9, P0, R26, R9, RZ ;  /* 0x000000091a097210 */ /* 0x010fca0007f1e0ff */
[----:B------:R-:W-:-:S04]  /*0cf0*/  IMAD.X R11, RZ, RZ, R5, P0 ;  /* 0x000000ffff0b7224 */ /* 0x000fc800000e0605 */
[----:B------:R-:W-:-:S04]  /*0d00*/  IMAD.WIDE.U32 R4, R11, R24, RZ ;  /* 0x000000180b047225 */ /* 0x000fc800078e00ff */
[----:B------:R-:W-:-:S04]  /*0d10*/  IMAD.WIDE.U32 R6, P0, R9, R25, R4 ;  /* 0x0000001909067225 */ /* 0x000fc80007800004 */
[----:B------:R-:W-:-:S04]  /*0d20*/  IMAD.WIDE.U32 R4, R9, R24, RZ ;  /* 0x0000001809047225 */ /* 0x000fc800078e00ff */
[----:B------:R-:W-:Y:S01]  /*0d30*/  IMAD.X R9, RZ, RZ, RZ, P0 ;  /* 0x000000ffff097224 */ /* 0x000fe200000e06ff */
[----:B------:R-:W-:Y:S01]  /*0d40*/  IADD3 RZ, P0, R5, R6, RZ ;  /* 0x0000000605ff7210 */ /* 0x000fe20007f1e0ff */
[----:B------:R-:W-:-:S04]  /*0d50*/  IMAD.MOV.U32 R8, RZ, RZ, R7 ;  /* 0x000000ffff087224 */ /* 0x000fc800078e0007 */
[----:B------:R-:W-:-:S08]  /*0d60*/  IMAD.WIDE.U32.X R4, R11, R25, R8, P0 ;  /* 0x000000190b047225 */ /* 0x000fd000000e0408 */
.L_x_10:
[----:B-1----:R-:W-:Y:S01]  /*0d70*/  SHF.R.U64 R4, R4, R14, R5 ;  /* 0x0000000e04047219 */ /* 0x002fe20000001205 */
[----:B0-----:R-:W-:Y:S01]  /*0d80*/  VIADD R6, R15, 0xffffffff ;  /* 0xffffffff0f067836 */ /* 0x001fe20000000000 */
[----:B------:R-:W-:Y:S02]  /*0d90*/  SHF.L.U32 R0, R21, R12, RZ ;  /* 0x0000000c15007219 */ /* 0x000fe400000006ff */
[----:B------:R-:W-:Y:S02]  /*0da0*/  LOP3.LUT R5, R27, R10, RZ, 0xc0, !PT ;  /* 0x0000000a1b057212 */ /* 0x000fe400078ec0ff */
[----:B------:R-:W-:Y:S02]  /*0db0*/  IADD3 R7, -R4, RZ, RZ ;  /* 0x000000ff04077210 */ /* 0x000fe40007ffe1ff */
[----:B------:R-:W-:Y:S01]  /*0dc0*/  SEL R3, R3, R30, !P1 ;  /* 0x0000001e03037207 */ /* 0x000fe20004800000 */
[----:B------:R-:W-:Y:S01]  /*0dd0*/  IMAD R4, R0, R4, R5 ;  /* 0x0000000400047224 */ /* 0x000fe200078e0205 */
[----:B------:R-:W-:Y:S01]  /*0de0*/  LOP3.LUT R6, R13, R6, RZ, 0xc0, !PT ;  /* 0x000000060d067212 */ /* 0x000fe200078ec0ff */
[----:B--2---:R-:W-:-:S02]  /*0df0*/  IMAD R0, R7, R20, R26 ;  /* 0x0000001407007224 */ /* 0x004fc400078e021a */
[----:B---3--:R-:W-:Y:S02]  /*0e00*/  IMAD R3, R4, R23, R3 ;  /* 0x0000001704037224 */ /* 0x008fe400078e0203 */
[----:B------:R-:W-:Y:S02]  /*0e10*/  IMAD.MOV.U32 R5, RZ, RZ, 0x1 ;  /* 0x00000001ff057424 */ /* 0x000fe400078e00ff */
[----:B------:R-:W-:Y:S02]  /*0e20*/  IMAD R4, R0, R15, R6 ;  /* 0x0000000f00047224 */ /* 0x000fe400078e0206 */
[----:B------:R-:W-:Y:S01]  /*0e30*/  IMAD.MOV.U32 R23, RZ, RZ, R28 ;  /* 0x000000ffff177224 */ /* 0x000fe200078e001c */
[----:B------:R-:W-:Y:S02]  /*0e40*/  PRMT R0, R5, 0x7610, R0 ;  /* 0x0000761005007816 */ /* 0x000fe40000000000 */
[----:B------:R-:W-:Y:S02]  /*0e50*/  SEL R154, R4, R3, !P1 ;  /* 0x00000003049a7207 */ /* 0x000fe40004800000 */
[----:B------:R-:W-:-:S07]  /*0e60*/  SEL R153, R3, R4, !P1 ;  /* 0x0000000403997207 */ /* 0x000fce0004800000 */
.L_x_8:
[----:B------:R-:W-:-:S08]  /*0e70*/  NOP ;  /* 0x0000000000007918 */ /* 0x000fd00000000000 */
[----:B------:R-:W0:Y:S02]  /*0e80*/  USETMAXREG.TRY_ALLOC.CTAPOOL UP0, 0xe8 ;  /* 0x000000e8000079c8 */ /* 0x000e240008000600 */
[----:B0-----:R-:W-:-:S13]  /*0e90*/  PLOP3.LUT P0, PT, PT, PT, UP0, 0x80, 0x0 ;  /* 0x000000000000781c */ /* 0x001fda0003f0f008 */
[----:B------:R-:W-:Y:S05]  /*0ea0*/  @!P0 BRA `(.L_x_8) ;  /* 0xfffffffc00f08947 */ /* 0x000fea000383ffff */
[----:B------:R-:W-:Y:S01]  /*0eb0*/  ULDC.64 UR4, c[0x0][0x598] ;  /* 0x0001660000047ab9 */ /* 0x000fe20000000a00 */
[----:B------:R-:W-:Y:S01]  /*0ec0*/  ULDC.64 UR36, c[0x0][0x208] ;  /* 0x0000820000247ab9 */ /* 0x000fe20000000a00 */
[----:B------:R-:W-:-:S04]  /*0ed0*/  ISETP.NE.U32.AND P0, PT, RZ, UR4, PT ;  /* 0x00000004ff007c0c */ /* 0x000fc8000bf05070 */
[----:B------:R-:W-:-:S13]  /*0ee0*/  ISETP.NE.AND.EX P0, PT, RZ, UR5, PT, P0 ;  /* 0x00000005ff007c0c */ /* 0x000fda000bf05300 */
[----:B------:R-:W-:Y:S05]  /*0ef0*/  @!P0 BRA `(.L_x_11) ;  /* 0x00000000001c8947 */ /* 0x000fea0003800000 */
[----:B------:R-:W0:Y:S02]  /*0f00*/  LDC.64 R4, c[0x0][0x598] ;  /* 0x00016600ff047b82 */ /* 0x000e240000000a00 */
[----:B0-----:R-:W2:Y:S02]  /*0f10*/  LDG.E.64 R4, desc[UR36][R4.64] ;  /* 0x0000002404047981 */ /* 0x001ea4000c1e1b00 */
[----:B--2---:R-:W-:-:S04]  /*0f20*/  ISETP.NE.U32.AND P0, PT, R4, RZ, PT ;  /* 0x000000ff0400720c */ /* 0x004fc80003f05070 */
[----:B------:R-:W-:-:S13]  /*0f30*/  ISETP.NE.AND.EX P0, PT, R5, RZ, PT, P0 ;  /* 0x000000ff0500720c */ /* 0x000fda0003f05300 */
[----:B------:R-:W-:Y:S05]  /*0f40*/  @!P0 BRA `(.L_x_11) ;  /* 0x0000000000088947 */ /* 0x000fea0003800000 */
[----:B------:R0:W5:Y:S01]  /*0f50*/  LD.E R155, desc[UR36][R4.64] ;  /* 0x00000024049b7980 */ /* 0x000162000c101900 */
[----:B------:R-:W-:Y:S05]  /*0f60*/  BRA `(.L_x_12) ;  /* 0x0000000000247947 */ /* 0x000fea0003800000 */
.L_x_11:
[----:B------:R-:W-:Y:S02]  /*0f70*/  ULDC.64 UR4, c[0x0][0x588] ;  /* 0x0001620000047ab9 */ /* 0x000fe40000000a00 */
[----:B------:R-:W-:-:S04]  /*0f80*/  ISETP.NE.U32.AND P0, PT, RZ, UR4, PT ;  /* 0x00000004ff007c0c */ /* 0x000fc8000bf05070 */
[----:B------:R-:W-:-:S13]  /*0f90*/  ISETP.NE.AND.EX P0, PT, RZ, UR5, PT, P0 ;  /* 0x00000005ff007c0c */ /* 0x000fda000bf05300 */
[----:B------:R-:W-:Y:S05]  /*0fa0*/  @!P0 BRA `(.L_x_13) ;  /* 0x00000000000c8947 */ /* 0x000fea0003800000 */
[----:B------:R-:W0:Y:S02]  /*0fb0*/  LDC.64 R4, c[0x0][0x588] ;  /* 0x00016200ff047b82 */ /* 0x000e240000000a00 */
[----:B0-----:R1:W5:Y:S01]  /*0fc0*/  LDG.E R155, desc[UR36][R4.64] ;  /* 0x00000024049b7981 */ /* 0x001362000c1e1900 */
[----:B------:R-:W-:Y:S05]  /*0fd0*/  BRA `(.L_x_12) ;  /* 0x0000000000087947 */ /* 0x000fea0003800000 */
.L_x_13:
[----:B------:R-:W-:Y:S02]  /*0fe0*/  ULDC UR4, c[0x0][0x580] ;  /* 0x0001600000047ab9 */ /* 0x000fe40000000800 */
[----:B------:R-:W-:-:S07]  /*0ff0*/  IMAD.U32 R155, RZ, RZ, UR4 ;  /* 0x00000004ff9b7e24 */ /* 0x000fce000f8e00ff */
.L_x_12:
[----:B------:R-:W-:Y:S02]  /*1000*/  ULDC.64 UR4, c[0x0][0x5a0] ;  /* 0x0001680000047ab9 */ /* 0x000fe40000000a00 */
[----:B------:R-:W-:-:S04]  /*1010*/  ISETP.NE.U32.AND P0, PT, RZ, UR4, PT ;  /* 0x00000004ff007c0c */ /* 0x000fc8000bf05070 */
[----:B------:R-:W-:-:S13]  /*1020*/  ISETP.NE.AND.EX P0, PT, RZ, UR5, PT, P0 ;  /* 0x00000005ff007c0c */ /* 0x000fda000bf05300 */
[----:B------:R-:W-:Y:S05]  /*1030*/  @!P0 BRA `(.L_x_14) ;  /* 0x00000000001c8947 */ /* 0x000fea0003800000 */
[----:B01----:R-:W0:Y:S02]  /*1040*/  LDC.64 R4, c[0x0][0x5a0] ;  /* 0x00016800ff047b82 */ /* 0x003e240000000a00 */
[----:B0-----:R-:W2:Y:S02]  /*1050*/  LDG.E.64 R4, desc[UR36][R4.64] ;  /* 0x0000002404047981 */ /* 0x001ea4000c1e1b00 */
[----:B--2---:R-:W-:-:S04]  /*1060*/  ISETP.NE.U32.AND P0, PT, R4, RZ, PT ;  /* 0x000000ff0400720c */ /* 0x004fc80003f05070 */
[----:B------:R-:W-:-:S13]  /*1070*/  ISETP.NE.AND.EX P0, PT, R5, RZ, PT, P0 ;  /* 0x000000ff0500720c */ /* 0x000fda0003f05300 */
[----:B------:R-:W-:Y:S05]  /*1080*/  @!P0 BRA `(.L_x_14) ;  /* 0x0000000000088947 */ /* 0x000fea0003800000 */
[----:B------:R0:W5:Y:S01]  /*1090*/  LD.E R156, desc[UR36][R4.64] ;  /* 0x00000024049c7980 */ /* 0x000162000c101900 */
[----:B------:R-:W-:Y:S05]  /*10a0*/  BRA `(.L_x_15) ;  /* 0x0000000000247947 */ /* 0x000fea0003800000 */
.L_x_14:
[----:B------:R-:W-:Y:S02]  /*10b0*/  ULDC.64 UR4, c[0x0][0x590] ;  /* 0x0001640000047ab9 */ /* 0x000fe40000000a00 */
[----:B------:R-:W-:-:S04]  /*10c0*/  ISETP.NE.U32.AND P0, PT, RZ, UR4, PT ;  /* 0x00000004ff007c0c */ /* 0x000fc8000bf05070 */
[----:B------:R-:W-:-:S13]  /*10d0*/  ISETP.NE.AND.EX P0, PT, RZ, UR5, PT, P0 ;  /* 0x00000005ff007c0c */ /* 0x000fda000bf05300 */
[----:B------:R-:W-:Y:S05]  /*10e0*/  @!P0 BRA `(.L_x_16) ;  /* 0x00000000000c8947 */ /* 0x000fea0003800000 */
[----:B------:R-:W2:Y:S02]  /*10f0*/  LDC.64 R156, c[0x0][0x590] ;  /* 0x00016400ff9c7b82 */ /* 0x000ea40000000a00 */
[----:B--2---:R2:W5:Y:S01]  /*1100*/  LDG.E R156, desc[UR36][R156.64] ;  /* 0x000000249c9c7981 */ /* 0x004562000c1e1900 */
[----:B------:R-:W-:Y:S05]  /*1110*/  BRA `(.L_x_15) ;  /* 0x0000000000087947 */ /* 0x000fea0003800000 */
.L_x_16:
[----:B------:R-:W-:Y:S02]  /*1120*/  ULDC UR4, c[0x0][0x584] ;  /* 0x0001610000047ab9 */ /* 0x000fe40000000800 */
[----:B------:R-:W-:-:S07]  /*1130*/  IMAD.U32 R156, RZ, RZ, UR4 ;  /* 0x00000004ff9c7e24 */ /* 0x000fce000f8e00ff */
.L_x_15:
[----:B------:R-:W-:-:S13]  /*1140*/  LOP3.LUT P0, RZ, R0, 0xff, RZ, 0xc0, !PT ;  /* 0x000000ff00ff7812 */ /* 0x000fda000780c0ff */
[----:B------:R-:W-:Y:S05]  /*1150*/  @!P0 EXIT ;  /* 0x000000000000894d */ /* 0x000fea0003800000 */
[----:B------:R-:W-:Y:S01]  /*1160*/  ULDC UR4, c[0x0][0x28c] ;  /* 0x0000a30000047ab9 */ /* 0x000fe20000000800 */
[----:B------:R-:W-:Y:S01]  /*1170*/  LOP3.LUT R166, R19, 0x1, RZ, 0xfc, !PT ;  /* 0x0000000113a67812 */ /* 0x000fe200078efcff */
[----:B------:R-:W-:Y:S01]  /*1180*/  UIADD3 UR4, UR4, 0x1f, URZ ;  /* 0x0000001f04047890 */ /* 0x000fe2000fffe03f */
[----:B------:R-:W-:Y:S01]  /*1190*/  UMOV UR38, URZ ;  /* 0x0000003f00267c82 */ /* 0x000fe20008000000 */
[----:B------:R-:W-:Y:S02]  /*11a0*/  UMOV UR39, URZ ;  /* 0x0000003f00277c82 */ /* 0x000fe40008000000 */
[----:B------:R-:W-:-:S04]  /*11b0*/  USHF.R.S32.HI UR5, URZ, 0x1f, UR4 ;  /* 0x0000001f3f057899 */ /* 0x000fc80008011404 */
[----:B------:R-:W-:-:S04]  /*11c0*/  ULEA.HI UR5, UR5, UR4, URZ, 0x5 ;  /* 0x0000000405057291 */ /* 0x000fc8000f8f283f */
[----:B------:R-:W-:-:S12]  /*11d0*/  USHF.R.S32.HI UR40, URZ, 0x5, UR5 ;  /* 0x000000053f287899 */ /* 0x000fd80008011405 */
.L_x_290:
[----:B------:R-:W-:Y:S01]  /*11e0*/  LOP3.LUT R0, R18, 0x80, RZ, 0xc0, !PT ;  /* 0x0000008012007812 */ /* 0x000fe200078ec0ff */
[----:B---3--:R-:W3:Y:S01]  /*11f0*/  S2UR UR7, SR_CgaCtaId ;  /* 0x00000000000779c3 */ /* 0x008ee20000008800 */
[----:B------:R-:W-:Y:S02]  /*1200*/  UMOV UR6, 0x400 ;  /* 0x0000040000067882 */ /* 0x000fe40000000000 */
[----:B------:R-:W-:-:S06]  /*1210*/  SHF.R.U32.HI R0, RZ, 0x7, R0 ;  /* 0x00000007ff007819 */ /* 0x000fcc0000011600 */
[----:B----4-:R-:W4:Y:S01]  /*1220*/  SHFL.IDX PT, R0, R0, RZ, 0x1f ;  /* 0x00001fff00007589 */ /* 0x010f2200000e0000 */
[----:B---3--:R-:W-:Y:S01]  /*1230*/  ULEA UR6, UR7, UR6, 0x18 ;  /* 0x0000000607067291 */ /* 0x008fe2000f8ec03f */
[----:B----4-:R-:W-:-:S13]  /*1240*/  R2UR UR4, R0 ;  /* 0x00000000000472ca */ /* 0x010fda00000e0000 */
[----:B------:R-:W-:-:S04]  /*1250*/  ULEA.HI UR5, UR4, UR4, URZ, 0x1 ;  /* 0x0000000404057291 */ /* 0x000fc8000f8f083f */
[----:B------:R-:W-:-:S04]  /*1260*/  ULOP3.LUT UR5, UR5, 0xffffe, URZ, 0xc0, !UPT ;  /* 0x000ffffe05057892 */ /* 0x000fc8000f8ec03f */
[----:B------:R-:W-:-:S03]  /*1270*/  UIADD3 UR5, UR4, -UR5, URZ ;  /* 0x8000000504057290 */ /* 0x000fc6000fffe03f */
[----:B------:R-:W-:Y:S01]  /*1280*/  ULDC UR4, c[0x0][0x28c] ;  /* 0x0000a30000047ab9 */ /* 0x000fe20000000800 */
[----:B------:R-:W-:Y:S01]  /*1290*/  ULEA UR5, UR5, UR6, 0xc ;  /* 0x0000000605057291 */ /* 0x000fe2000f8e603f */
[----:B------:R-:W-:-:S03]  /*12a0*/  ISETP.LT.AND P0, PT, RZ, UR4, PT ;  /* 0x00000004ff007c0c */ /* 0x000fc6000bf01270 */
[----:B------:R-:W-:-:S04]  /*12b0*/  UIADD3 UR5, UR5, 0x100, URZ ;  /* 0x0000010005057890 */ /* 0x000fc8000fffe03f */
[----:B------:R-:W-:-:S04]  /*12c0*/  USHF.R.U32.HI UR5, URZ, 0x4, UR5 ;  /* 0x000000043f057899 */ /* 0x000fc80008011605 */
[----:B------:R-:W-:Y:S02]  /*12d0*/  ULOP3.LUT UR41, UR5, 0x3fff, URZ, 0xc0, !UPT ;  /* 0x00003fff05297892 */ /* 0x000fe4000f8ec03f */
[----:B-12---:R-:W-:Y:S10]  /*12e0*/  @P0 BRA `(.L_x_17) ;  /* 0x0000000000400947 */ /* 0x006ff40003800000 */
[----:B------:R-:W-:Y:S01]  /*12f0*/  MOV R0, 0x0 ;  /* 0x0000000000007802 */ /* 0x000fe20000000f00 */
[----:B------:R-:W-:Y:S01]  /*1300*/  ULDC.64 UR4, c[0x4][0x68] ;  /* 0x01001a0000047ab9 */ /* 0x000fe20000000a00 */
[----:B------:R-:W-:Y:S01]  /*1310*/  ULDC.64 UR6, c[0x4][0x8] ;  /* 0x0100020000067ab9 */ /* 0x000fe20000000a00 */
[----:B01----:R-:W-:Y:S01]  /*1320*/  IMAD.U32 R4, RZ, RZ, UR4 ;  /* 0x00000004ff047e24 */ /* 0x003fe2000f8e00ff */
[----:B------:R0:W1:Y:S01]  /*1330*/  LDC.64 R14, c[0x4][R0] ;  /* 0x01000000000e7b82 */ /* 0x0000620000000a00 */
[----:B------:R-:W-:Y:S01]  /*1340*/  IMAD.U32 R5, RZ, RZ, UR5 ;  /* 0x00000005ff057e24 */ /* 0x000fe2000f8e00ff */
[----:B------:R-:W-:Y:S01]  /*1350*/  ULDC.64 UR4, c[0x4][0x70] ;  /* 0x01001c0000047ab9 */ /* 0x000fe20000000a00 */
[----:B------:R-:W-:Y:S01]  /*1360*/  IMAD.U32 R10, RZ, RZ, UR6 ;  /* 0x00000006ff0a7e24 */ /* 0x000fe2000f8e00ff */
[----:B------:R-:W-:Y:S01]  /*1370*/  MOV R12, 0x1 ;  /* 0x00000001000c7802 */ /* 0x000fe20000000f00 */
[----:B------:R-:W-:Y:S02]  /*1380*/  IMAD.U32 R6, RZ, RZ, UR4 ;  /* 0x00000004ff067e24 */ /* 0x000fe4000f8e00ff */
[----:B------:R-:W-:-:S02]  /*1390*/  IMAD.U32 R7, RZ, RZ, UR5 ;  /* 0x00000005ff077e24 */ /* 0x000fc4000f8e00ff */
[----:B------:R-:W-:Y:S02]  /*13a0*/  IMAD.U32 R11, RZ, RZ, UR7 ;  /* 0x00000007ff0b7e24 */ /* 0x000fe4000f8e00ff */
[----:B------:R-:W-:Y:S02]  /*13b0*/  IMAD.MOV.U32 R8, RZ, RZ, 0x1e1 ;  /* 0x000001e1ff087424 */ /* 0x000fe400078e00ff */
[----:B0-----:R-:W-:-:S07]  /*13c0*/  IMAD.MOV.U32 R13, RZ, RZ, RZ ;  /* 0x000000ffff0d7224 */ /* 0x001fce00078e00ff */
[----:B------:R-:W-:-:S07]  /*13d0*/  LEPC R20, `(.L_x_17) ;  /* 0x000000001014794e */ /* 0x000fce0000000000 */
[----:B-12--5:R-:W-:Y:S05]  /*13e0*/  CALL.ABS.NOINC R14 ;  /* 0x000000000e007343 */ /* 0x026fea0003c00000 */
.L_x_17:
[----:B------:R-:W-:-:S13]  /*13f0*/  ISETP.NE.AND P0, PT, R166, 0x3, PT ;  /* 0x00000003a600780c */ /* 0x000fda0003f05270 */
[----:B------:R-:W-:Y:S05]  /*1400*/  @!P0 BRA `(.L_x_18) ;  /* 0x0000000000048947 */ /* 0x000fea0003800000 */
[----:B------:R-:W-:Y:S01]  /*1410*/  BPT.TRAP 0x1 ;  /* 0x000000040000795c */ /* 0x000fe20000300000 */
.L_x_18:
[----:B------:R-:W3:Y:S01]  /*1420*/  S2UR UR5, SR_CgaCtaId ;  /* 0x00000000000579c3 */ /* 0x000ee20000008800 */
[----:B------:R-:W-:Y:S01]  /*1430*/  UMOV UR4, 0x400 ;  /* 0x0000040000047882 */ /* 0x000fe20000000000 */
[----:B------:R-:W-:Y:S02]  /*1440*/  IMAD.U32 R0, RZ, RZ, UR38 ;  /* 0x00000026ff007e24 */ /* 0x000fe4000f8e00ff */
[----:B------:R-:W-:-:S03]  /*1450*/  IMAD.U32 R3, RZ, RZ, UR39 ;  /* 0x00000027ff037e24 */ /* 0x000fc6000f8e00ff */
[----:B------:R-:W-:Y:S01]  /*1460*/  SHF.L.U32 R0, R0, 0x1f, RZ ;  /* 0x0000001f00007819 */ /* 0x000fe200000006ff */
[----:B---3--:R-:W-:-:S06]  /*1470*/  ULEA UR4, UR5, UR4, 0x18 ;  /* 0x0000000405047291 */ /* 0x008fcc000f8ec03f */
[----:B------:R-:W-:-:S04]  /*1480*/  IMAD.U32 R6, RZ, RZ, UR4 ;  /* 0x00000004ff067e24 */ /* 0x000fc8000f8e00ff */
[----:B------:R-:W-:-:S04]  /*1490*/  IMAD R3, R3, 0x8, R6 ;  /* 0x0000000803037824 */ /* 0x000fc800078e0206 */
[----:B------:R3:W4:Y:S01]  /*14a0*/  SYNCS.PHASECHK.TRANS64.TRYWAIT P1, [R3+URZ], R0 ;  /* 0x00000000030075a7 */ /* 0x000722000802017f */
[----:B------:R-:W-:Y:S05]  /*14b0*/  @!P0 BRA `(.L_x_19) ;  /* 0x0000000000048947 */ /* 0x000fea0003800000 */
[----:B------:R-:W-:Y:S01]  /*14c0*/  BPT.TRAP 0x1 ;  /* 0x000000040000795c */ /* 0x000fe20000300000 */
.L_x_19:
[----:B----4-:R-:W-:Y:S05]  /*14d0*/  @P1 BRA `(.L_x_20) ;  /* 0x0000000000081947 */ /* 0x010fea0003800000 */
[----:B------:R-:W4:Y:S02]  /*14e0*/  SYNCS.PHASECHK.TRANS64.TRYWAIT P1, [R3+URZ], R0 ;  /* 0x00000000030075a7 */ /* 0x000f24000802017f */
[----:B----4-:R-:W-:Y:S05]  /*14f0*/  @!P1 BRA `(.L_x_21) ;  /* 0x000000ac004c9947 */ /* 0x010fea0003800000 */
.L_x_20:
[----:B------:R-:W-:-:S04]  /*1500*/  UISETP.LT.AND UP0, UPT, UR40, 0x1, UPT ;  /* 0x000000012800788c */ /* 0x000fc8000bf01270 */
[----:B------:R-:W-:-:S06]  /*1510*/  USEL UR4, UR40, 0x1, UP0 ;  /* 0x0000000128047887 */ /* 0x000fcc0008000000 */
[----:B---34-:R-:W-:Y:S01]  /*1520*/  IMAD.U32 R0, RZ, RZ, UR4 ;  /* 0x00000004ff007e24 */ /* 0x018fe2000f8e00ff */
[----:B------:R-:W-:Y:S05]  /*1530*/  WARPSYNC.ALL ;  /* 0x0000000000007948 */ /* 0x000fea0003800000 */
[----:B------:R-:W-:-:S04]  /*1540*/  IADD3 R0, -R0, UR40, RZ ;  /* 0x0000002800007c10 */ /* 0x000fc8000fffe1ff */
[----:B------:R-:W-:Y:S02]  /*1550*/  ISETP.GE.AND P1, PT, R0, 0x1, PT ;  /* 0x000000010000780c */ /* 0x000fe40003f26270 */
[----:B------:R-:W-:Y:S01]  /*1560*/  R2UR UR4, R6 ;  /* 0x00000000060472ca */ /* 0x000fe200000e0000 */
[----:B------:R-:W-:Y:S01]  /*1570*/  WARPGROUP.ARRIVE ;  /* 0x00000000000079c5 */ /* 0x000fe20000000000 */
[----:B------:R-:W-:Y:S01]  /*1580*/  UMOV UR9, 0x80000020 ;  /* 0x8000002000097882 */ /* 0x000fe20000000000 */
[----:B------:R-:W-:-:S10]  /*1590*/  UMOV UR11, 0x80000020 ;  /* 0x80000020000b7882 */ /* 0x000fd40000000000 */
[----:B------:R-:W-:-:S04]  /*15a0*/  UIADD3 UR4, UR4, 0xc100, URZ ;  /* 0x0000c10004047890 */ /* 0x000fc8000fffe03f */
[----:B------:R-:W-:-:S04]  /*15b0*/  USHF.R.U32.HI UR4, URZ, 0x4, UR4 ;  /* 0x000000043f047899 */ /* 0x000fc80008011604 */
[----:B------:R-:W-:Y:S02]  /*15c0*/  ULOP3.LUT UR5, UR4, 0x3fff, URZ, 0xc0, !UPT ;  /* 0x00003fff04057892 */ /* 0x000fe4000f8ec03f */
[----:B------:R-:W-:Y:S02]  /*15d0*/  ULOP3.LUT UR4, UR41, 0x10000, URZ, 0xfc, !UPT ;  /* 0x0001000029047892 */ /* 0x000fe4000f8efc3f */
[----:B------:R-:W-:Y:S02]  /*15e0*/  ULOP3.LUT UR5, UR5, 0x10000, URZ, 0xfc, !UPT ;  /* 0x0001000005057892 */ /* 0x000fe4000f8efc3f */
[----:B------:R-:W-:Y:S02]  /*15f0*/  ULEA UR6, UR39, UR4, 0xa ;  /* 0x0000000427067291 */ /* 0x000fe4000f8e503f */
[----:B------:R-:W-:-:S05]  /*1600*/  ULEA UR7, UR39, UR5, 0x9 ;  /* 0x0000000527077291 */ /* 0x000fca000f8e483f */
[----:B------:R-:W-:Y:S02]  /*1610*/  UMOV UR8, UR6 ;  /* 0x0000000600087c82 */ /* 0x000fe40008000000 */
[----:B------:R-:W-:Y:S02]  /*1620*/  UMOV UR10, UR7 ;  /* 0x00000007000a7c82 */ /* 0x000fe40008000000 */
[----:B------:R-:W-:Y:S01]  /*1630*/  HGMMA.64x128x16.F32.BF16 R88, gdesc[UR8], RZ, !UPT, gsb0 ;  /* 0x01e00000085879f0 */ /* 0x000fe2000c0018ff */
[----:B------:R-:W-:Y:S01]  /*1640*/  UIADD3 UR8, UR6, 0x200, URZ ;  /* 0x0000020006087890 */ /* 0x000fe2000fffe03f */
[----:B------:R-:W-:Y:S01]  /*1650*/  UMOV UR9, 0x80000020 ;  /* 0x8000002000097882 */ /* 0x000fe20000000000 */
[----:B------:R-:W-:Y:S02]  /*1660*/  WARPGROUP.DEPBAR.LE gsb0, 0x0 ;  /* 0x00008000000079c5 */ /* 0x000fe40000010000 */
[----:B------:R-:W-:-:S07]  /*1670*/  WARPGROUP.ARRIVE ;  /* 0x00000000000079c5 */ /* 0x000fce0000000000 */
[----:B------:R-:W-:Y:S01]  /*1680*/  HGMMA.64x128x16.F32.BF16 R24, gdesc[UR8], RZ, !UPT, gsb0 ;  /* 0x01e00000081879f0 */ /* 0x000fe2000c0018ff */
[----:B------:R-:W-:Y:S02]  /*1690*/  UIADD3 UR8, UR6, 0x2, URZ ;  /* 0x0000000206087890 */ /* 0x000fe4000fffe03f */
[----:B------:R-:W-:Y:S01]  /*16a0*/  UIADD3 UR10, UR7, 0x2, URZ ;  /* 0x00000002070a7890 */ /* 0x000fe2000fffe03f */
[----:B------:R-:W-:Y:S01]  /*16b0*/  UMOV UR9, 0x80000020 ;  /* 0x8000002000097882 */ /* 0x000fe20000000000 */
[----:B------:R-:W-:Y:S01]  /*16c0*/  UMOV UR11, 0x80000020 ;  /* 0x80000020000b7882 */ /* 0x000fe20000000000 */
[----:B------:R-:W-:Y:S02]  /*16d0*/  WARPGROUP.DEPBAR.LE gsb0, 0x0 ;  /* 0x00008000000079c5 */ /* 0x000fe40000010000 */
[----:B------:R-:W-:-:S06]  /*16e0*/  WARPGROUP.ARRIVE ;  /* 0x00000000000079c5 */ /* 0x000fcc0000000000 */
[----:B------:R-:W-:Y:S01]  /*16f0*/  HGMMA.64x128x16.F32.BF16 R88, gdesc[UR8], R88, gsb0 ;  /* 0x01e00000085879f0 */ /* 0x000fe20008001858 */
[----:B------:R-:W-:Y:S01]  /*1700*/  UIADD3 UR8, UR6, 0x202, URZ ;  /* 0x0000020206087890 */ /* 0x000fe2000fffe03f */
[----:B------:R-:W-:Y:S01]  /*1710*/  UMOV UR9, 0x80000020 ;  /* 0x8000002000097882 */ /* 0x000fe20000000000 */
[----:B------:R-:W-:Y:S02]  /*1720*/  WARPGROUP.DEPBAR.LE gsb0, 0x0 ;  /* 0x00008000000079c5 */ /* 0x000fe40000010000 */
[----:B------:R-:W-:-:S07]  /*1730*/  WARPGROUP.ARRIVE ;  /* 0x00000000000079c5 */ /* 0x000fce0000000000 */
[----:B------:R-:W-:Y:S03]  /*1740*/  HGMMA.64x128x16.F32.BF16 R24, gdesc[UR8], R24, gsb0 ;  /* 0x01e00000081879f0 */ /* 0x000fe60008001818 */
[----:B------:R-:W-:Y:S02]  /*1750*/  WARPGROUP.DEPBAR.LE gsb0, 0x0 ;  /* 0x00008000000079c5 */ /* 0x000fe40000010000 */
[----:B------:R-:W-:Y:S05]  /*1760*/  @!P1 BRA `(.L_x_22) ;  /* 0x0000000400149947 */ /* 0x000fea0003800000 */
[----:B------:R-:W-:Y:S02]  /*1770*/  UIADD3 UR6, UR39, 0x1, URZ ;  /* 0x0000000127067890 */ /* 0x000fe4000fffe03f */
[----:B------:R-:W-:Y:S02]  /*1780*/  IMAD.U32 R3, RZ, RZ, UR39 ;  /* 0x00000027ff037e24 */ /* 0x000fe4000f8e00ff */
[----:B------:R-:W-:-:S04]  /*1790*/  UISETP.NE.AND UP0, UPT, UR6, 0x3, UPT ;  /* 0x000000030600788c */ /* 0x000fc8000bf05270 */
[----:B------:R-:W-:Y:S02]  /*17a0*/  USEL UR7, URZ, 0x1, UP0 ;  /* 0x000000013f077887 */ /* 0x000fe40008000000 */
[----:B------:R-:W-:Y:S02]  /*17b0*/  USEL UR6, UR6, URZ, UP0 ;  /* 0x0000003f06067287 */ /* 0x000fe40008000000 */
[----:B------:R-:W-:-:S06]  /*17c0*/  ULOP3.LUT UR7, UR38, UR7, URZ, 0x3c, !UPT ;  /* 0x0000000726077292 */ /* 0x000fcc000f8e3c3f */
[----:B------:R-:W-:-:S07]  /*17d0*/  IMAD.U32 R7, RZ, RZ, UR7 ;  /* 0x00000007ff077e24 */ /* 0x000fce000f8e00ff */
.L_x_29:
[----:B------:R-:W-:Y:S05]  /*17e0*/  @!P0 BRA `(.L_x_23) ;  /* 0x0000000000048947 */ /* 0x000fea0003800000 */
[----:B------:R-:W-:Y:S01]  /*17f0*/  BPT.TRAP 0x1 ;  /* 0x000000040000795c */ /* 0x000fe20000300000 */
.L_x_23:
[----:B------:R-:W3:Y:S01]  /*1800*/  S2UR UR8, SR_CgaCtaId ;  /* 0x00000000000879c3 */ /* 0x000ee20000008800 */
[----:B------:R-:W-:Y:S01]  /*1810*/  UMOV UR7, 0x400 ;  /* 0x0000040000077882 */ /* 0x000fe20000000000 */
[----:B01----:R-:W-:Y:S01]  /*1820*/  IMAD.U32 R5, RZ, RZ, UR6 ;  /* 0x00000006ff057e24 */ /* 0x003fe2000f8e00ff */
[----:B------:R-:W-:Y:S01]  /*1830*/  SHF.L.U32 R4, R7, 0x1f, RZ ;  /* 0x0000001f07047819 */ /* 0x000fe200000006ff */
[----:B---3--:R-:W-:-:S06]  /*1840*/  ULEA UR7, UR8, UR7, 0x18 ;  /* 0x0000000708077291 */ /* 0x008fcc000f8ec03f */
[----:B------:R-:W-:-:S04]  /*1850*/  IMAD.U32 R6, RZ, RZ, UR7 ;  /* 0x00000007ff067e24 */ /* 0x000fc8000f8e00ff */
[----:B------:R-:W-:-:S04]  /*1860*/  IMAD R5, R5, 0x8, R6 ;  /* 0x0000000805057824 */ /* 0x000fc800078e0206 */
[----:B------:R0:W1:Y:S01]  /*1870*/  SYNCS.PHASECHK.TRANS64.TRYWAIT P1, [R5+URZ], R4 ;  /* 0x00000004050075a7 */ /* 0x000062000802017f */
[----:B------:R-:W-:Y:S05]  /*1880*/  @!P0 BRA `(.L_x_24) ;  /* 0x0000000000048947 */ /* 0x000fea0003800000 */
[----:B------:R-:W-:Y:S01]  /*1890*/  BPT.TRAP 0x1 ;  /* 0x000000040000795c */ /* 0x000fe20000300000 */
.L_x_24:
[----:B-1----:R-:W-:Y:S05]  /*18a0*/  @P1 BRA `(.L_x_25) ;  /* 0x0000000000081947 */ /* 0x002fea0003800000 */
[----:B------:R-:W1:Y:S02]  /*18b0*/  SYNCS.PHASECHK.TRANS64.TRYWAIT P1, [R5+URZ], R4 ;  /* 0x00000004050075a7 */ /* 0x000e64000802017f */
[----:B-1----:R-:W-:Y:S05]  /*18c0*/  @!P1 BRA `(.L_x_26) ;  /* 0x000000a8006c9947 */ /* 0x002fea0003800000 */
.L_x_25:
[----:B------:R-:W-:Y:S01]  /*18d0*/  ULEA UR7, UR6, UR4, 0xa ;  /* 0x0000000406077291 */ /* 0x000fe2000f8e503f */
[----:B------:R-:W-:Y:S01]  /*18e0*/  WARPGROUP.ARRIVE ;  /* 0x00000000000079c5 */ /* 0x000fe20000000000 */
[----:B------:R-:W-:Y:S01]  /*18f0*/  ULEA UR12, UR6, UR5, 0x9 ;  /* 0x00000005060c7291 */ /* 0x000fe2000f8e483f */
[----:B------:R-:W-:Y:S01]  /*1900*/  UMOV UR9, 0x80000020 ;  /* 0x8000002000097882 */ /* 0x000fe20000000000 */
[----:B------:R-:W-:-:S03]  /*1910*/  UMOV UR11, 0x80000020 ;  /* 0x80000020000b7882 */ /* 0x000fc60000000000 */
[----:B------:R-:W-:Y:S02]  /*1920*/  UMOV UR8, UR7 ;  /* 0x0000000700087c82 */ /* 0x000fe40008000000 */
[----:B------:R-:W-:Y:S02]  /*1930*/  UMOV UR10, UR12 ;  /* 0x0000000c000a7c82 */ /* 0x000fe40008000000 */
[----:B------:R-:W-:Y:S01]  /*1940*/  HGMMA.64x128x16.F32.BF16 R88, gdesc[UR8], R88, gsb0 ;  /* 0x01e00000085879f0 */ /* 0x000fe20008001858 */
[----:B------:R-:W-:Y:S01]  /*1950*/  UIADD3 UR8, UR7, 0x200, URZ ;  /* 0x0000020007087890 */ /* 0x000fe2000fffe03f */
[----:B------:R-:W-:Y:S01]  /*1960*/  UMOV UR9, 0x80000020 ;  /* 0x8000002000097882 */ /* 0x000fe20000000000 */
[----:B------:R-:W-:Y:S02]  /*1970*/  WARPGROUP.DEPBAR.LE gsb0, 0x0 ;  /* 0x00008000000079c5 */ /* 0x000fe40000010000 */
[----:B------:R-:W-:-:S07]  /*1980*/  WARPGROUP.ARRIVE ;  /* 0x00000000000079c5 */ /* 0x000fce0000000000 */
[----:B------:R-:W-:Y:S01]  /*1990*/  HGMMA.64x128x16.F32.BF16 R24, gdesc[UR8], R24, gsb0 ;  /* 0x01e00000081879f0 */ /* 0x000fe20008001818 */
        /* <DEDUP_REMOVED lines=14> */
[----:B------:R-:W-:Y:S01]  /*1a80*/  BPT.TRAP 0x1 ;  /* 0x000000040000795c */ /* 0x000fe20000300000 */
.L_x_27:
[----:B------:R-:W-:-:S13]  /*1a90*/  ISETP.NE.AND P1, PT, R22, RZ, PT ;  /* 0x000000ff1600720c */ /* 0x000fda0003f25270 */
[----:B01----:R-:W-:-:S05]  /*1aa0*/  @P1 LEA R4, R3, R6, 0x3 ;  /* 0x0000000603041211 */ /* 0x003fca00078e18ff */
[----:B------:R-:W-:-:S05]  /*1ab0*/  @P1 VIADD R5, R4, 0x18 ;  /* 0x0000001804051836 */ /* 0x000fca0000000000 */
[----:B------:R-:W-:-:S04]  /*1ac0*/  @P1 PRMT R5, R152, 0x654, R5 ;  /* 0x0000065498051816 */ /* 0x000fc80000000005 */
[----:B------:R0:W-:Y:S01]  /*1ad0*/  @P1 SYNCS.ARRIVE.TRANS64.RED.A1T0 RZ, [R5+URZ], RZ ;  /* 0x000000ff05ff19a7 */ /* 0x0001e2000810043f */
[----:B------:R-:W-:-:S13]  /*1ae0*/  ISETP.GT.U32.AND P1, PT, R19, 0x1, PT ;  /* 0x000000011300780c */ /* 0x000fda0003f24070 */
[----:B0-----:R-:W-:Y:S05]  /*1af0*/  @P1 BRA `(.L_x_28) ;  /* 0x0000000000041947 */ /* 0x001fea0003800000 */
[----:B------:R-:W-:Y:S01]  /*1b00*/  BPT.TRAP 0x1 ;  /* 0x000000040000795c */ /* 0x000fe20000300000 */
.L_x_28:
[----:B------:R-:W-:Y:S01]  /*1b10*/  UIADD3 UR6, UR6, 0x1, URZ ;  /* 0x0000000106067890 */ /* 0x000fe2000fffe03f */
[C---:B------:R-:W-:Y:S01]  /*1b20*/  ISETP.GT.AND P2, PT, R0.reuse, 0x1, PT ;  /* 0x000000010000780c */ /* 0x040fe20003f44270 */
[----:B------:R-:W-:Y:S02]  /*1b30*/  VIADD R3, R3, 0x1 ;  /* 0x0000000103037836 */ /* 0x000fe40000000000 */
[----:B------:R-:W-:Y:S01]  /*1b40*/  UISETP.NE.AND UP0, UPT, UR6, 0x3, UPT ;  /* 0x000000030600788c */ /* 0x000fe2000bf05270 */
[----:B------:R-:W-:Y:S02]  /*1b50*/  VIADD R0, R0, 0xffffffff ;  /* 0xffffffff00007836 */ /* 0x000fe40000000000 */
[C---:B------:R-:W-:Y:S01]  /*1b60*/  ISETP.NE.AND P1, PT, R3.reuse, 0x3, PT ;  /* 0x000000030300780c */ /* 0x040fe20003f25270 */
[----:B------:R-:W-:Y:S02]  /*1b70*/  USEL UR7, URZ, 0x1, UP0 ;  /* 0x000000013f077887 */ /* 0x000fe40008000000 */
[----:B------:R-:W-:Y:S01]  /*1b80*/  USEL UR6, UR6, URZ, UP0 ;  /* 0x0000003f06067287 */ /* 0x000fe20008000000 */
[----:B------:R-:W-:-:S03]  /*1b90*/  SEL R3, R3, RZ, P1 ;  /* 0x000000ff03037207 */ /* 0x000fc60000800000 */
[----:B------:R-:W-:Y:S01]  /*1ba0*/  LOP3.LUT R7, R7, UR7, RZ, 0x3c, !PT ;  /* 0x0000000707077c12 */ /* 0x000fe2000f8e3cff */
[----:B------:R-:W-:Y:S07]  /*1bb0*/  @P2 BRA `(.L_x_29) ;  /* 0xfffffffc00082947 */ /* 0x000fee000383ffff */
.L_x_22:
[----:B------:R-:W3:Y:S02]  /*1bc0*/  LDC R0, c[0x0][0x28c] ;  /* 0x0000a300ff007b82 */ /* 0x000ee40000000800 */
[----:B---3--:R-:W-:-:S13]  /*1bd0*/  ISETP.GE.AND P1, PT, R0, 0x1, PT ;  /* 0x000000010000780c */ /* 0x008fda0003f26270 */
[----:B------:R-:W-:Y:S05]  /*1be0*/  @!P1 BRA `(.L_x_30) ;  /* 0x0000000000509947 */ /* 0x000fea0003800000 */
[----:B------:R-:W-:Y:S05]  /*1bf0*/  @!P0 BRA `(.L_x_31) ;  /* 0x0000000000048947 */ /* 0x000fea0003800000 */
[----:B------:R-:W-:Y:S01]  /*1c00*/  BPT.TRAP 0x1 ;  /* 0x000000040000795c */ /* 0x000fe20000300000 */
.L_x_31:
[----:B------:R-:W-:Y:S01]  /*1c10*/  ISETP.NE.AND P0, PT, R22, RZ, PT ;  /* 0x000000ff1600720c */ /* 0x000fe20003f05270 */
[----:B------:R-:W-:Y:S01]  /*1c20*/  BSSY B0, `(.L_x_32) ;  /* 0x000000e000007945 */ /* 0x000fe20003800000 */
[----:B------:R-:W-:-:S11]  /*1c30*/  ISETP.GT.U32.AND P1, PT, R19, 0x1, PT ;  /* 0x000000011300780c */ /* 0x000fd60003f24070 */
[----:B------:R-:W-:Y:S05]  /*1c40*/  @!P0 BRA `(.L_x_33) ;  /* 0x00000000002c8947 */ /* 0x000fea0003800000 */
[----:B------:R-:W-:-:S04]  /*1c50*/  UISETP.LT.AND UP0, UPT, UR40, 0x1, UPT ;  /* 0x000000012800788c */ /* 0x000fc8000bf01270 */
[----:B------:R-:W-:-:S04]  /*1c60*/  USEL UR6, UR40, 0x1, UP0 ;  /* 0x0000000128067887 */ /* 0x000fc80008000000 */
[----:B------:R-:W-:-:S04]  /*1c70*/  UIADD3 UR6, UR39, UR40, -UR6 ;  /* 0x0000002827067290 */ /* 0x000fc8000fffe806 */
[----:B------:R-:W-:-:S04]  /*1c80*/  UIMAD.WIDE.U32 UR4, UR6, -0x55555555, URZ ;  /* 0xaaaaaaab060478a5 */ /* 0x000fc8000f8e003f */
[----:B------:R-:W-:-:S04]  /*1c90*/  USHF.R.U32.HI UR4, URZ, 0x1, UR5 ;  /* 0x000000013f047899 */ /* 0x000fc80008011605 */
[----:B------:R-:W-:-:S06]  /*1ca0*/  UIMAD UR6, UR4, -0x3, UR6 ;  /* 0xfffffffd040678a4 */ /* 0x000fcc000f8e0206 */
[----:B------:R-:W-:-:S04]  /*1cb0*/  IMAD.U32 R3, RZ, RZ, UR6 ;  /* 0x00000006ff037e24 */ /* 0x000fc8000f8e00ff */
[----:B------:R-:W-:-:S04]  /*1cc0*/  IMAD R0, R3, 0x8, R6 ;  /* 0x0000000803007824 */ /* 0x000fc800078e0206 */
[----:B------:R-:W-:-:S05]  /*1cd0*/  VIADD R3, R0, 0x18 ;  /* 0x0000001800037836 */ /* 0x000fca0000000000 */
[----:B------:R-:W-:-:S04]  /*1ce0*/  PRMT R3, R152, 0x654, R3 ;  /* 0x0000065498037816 */ /* 0x000fc80000000003 */
[----:B------:R3:W-:Y:S03]  /*1cf0*/  SYNCS.ARRIVE.TRANS64.RED.A1T0 RZ, [R3+URZ], RZ ;  /* 0x000000ff03ff79a7 */ /* 0x0007e6000810043f */
.L_x_33:
[----:B------:R-:W-:Y:S05]  /*1d00*/  BSYNC B0 ;  /* 0x0000000000007941 */ /* 0x000fea0003800000 */
.L_x_32:
[----:B------:R-:W-:Y:S05]  /*1d10*/  @P1 BRA `(.L_x_30) ;  /* 0x0000000000041947 */ /* 0x000fea0003800000 */
[----:B------:R-:W-:Y:S01]  /*1d20*/  BPT.TRAP 0x1 ;  /* 0x000000040000795c */ /* 0x000fe20000300000 */
.L_x_30:
[----:B------:R-:W4:Y:S01]  /*1d30*/  LDC R6, c[0x0][0x288] ;  /* 0x0000a200ff067b82 */ /* 0x000f220000000800 */
[--C-:B------:R-:W-:Y:S01]  /*1d40*/  SHF.R.U32.HI R0, RZ, 0x2, R18.reuse ;  /* 0x00000002ff007819 */ /* 0x100fe20000011612 */
[----:B------:R-:W-:Y:S01]  /*1d50*/  IMAD.SHL.U32 R13, R154, 0x80, RZ ;  /* 0x000000809a0d7824 */ /* 0x000fe200078e00ff */
[----:B01----:R-:W-:Y:S01]  /*1d60*/  SHF.R.U32.HI R5, RZ, 0x7, R18 ;  /* 0x00000007ff057819 */ /* 0x003fe20000011612 */
[----:B------:R-:W-:Y:S01]  /*1d70*/  UIADD3 UR39, UR40, UR39, URZ ;  /* 0x0000002728277290 */ /* 0x000fe2000fffe03f */
[----:B------:R-:W-:Y:S01]  /*1d80*/  LOP3.LUT R4, R18, 0x60, RZ, 0xc0, !PT ;  /* 0x0000006012047812 */ /* 0x000fe200078ec0ff */
[----:B------:R-:W-:Y:S01]  /*1d90*/  ULDC UR7, c[0x0][0x284] ;  /* 0x0000a10000077ab9 */ /* 0x000fe20000000800 */
[----:B---3--:R-:W-:Y:S01]  /*1da0*/  LOP3.LUT R3, R0, 0x7, RZ, 0xc0, !PT ;  /* 0x0000000700037812 */ /* 0x008fe200078ec0ff */
[----:B------:R-:W-:Y:S01]  /*1db0*/  UISETP.GT.U32.AND UP0, UPT, UR39, 0x2, UPT ;  /* 0x000000022700788c */ /* 0x000fe2000bf04070 */
[----:B------:R-:W-:Y:S01]  /*1dc0*/  LOP3.LUT R0, R5, 0x1, RZ, 0xc0, !PT ;  /* 0x0000000105007812 */ /* 0x000fe200078ec0ff */
[----:B------:R-:W-:Y:S01]  /*1dd0*/  UISETP.GE.U32.AND UP1, UPT, UR40, 0x3, UPT ;  /* 0x000000032800788c */ /* 0x000fe2000bf26070 */
[----:B------:R-:W-:Y:S01]  /*1de0*/  SHF.R.U32.HI R10, RZ, 0x1, R4 ;  /* 0x00000001ff0a7819 */ /* 0x000fe20000011604 */
[----:B------:R-:W-:Y:S01]  /*1df0*/  UISETP.LT.U32.AND UP0, UPT, UR40, 0x3, UP0 ;  /* 0x000000032800788c */ /* 0x000fe20008701070 */
[----:B------:R-:W-:Y:S01]  /*1e00*/  LOP3.LUT R4, R18, 0x3, RZ, 0xc0, !PT ;  /* 0x0000000312047812 */ /* 0x000fe200078ec0ff */
[----:B------:R-:W-:Y:S01]  /*1e10*/  IMAD.SHL.U32 R8, R0, 0x40, RZ ;  /* 0x0000004000087824 */ /* 0x000fe200078e00ff */
[----:B------:R-:W-:Y:S01]  /*1e20*/  IADD3 R5, RZ, -R10, -R3 ;  /* 0x8000000aff057210 */ /* 0x000fe20007ffe803 */
[----:B------:R-:W-:Y:S01]  /*1e30*/  ULDC.64 UR8, c[0x0][0x5d0] ;  /* 0x0001740000087ab9 */ /* 0x000fe20000000a00 */
[----:B------:R-:W-:Y:S01]  /*1e40*/  SHF.R.S32.HI R21, RZ, 0x1f, R23 ;  /* 0x0000001fff157819 */ /* 0x000fe20000011417 */
[----:B------:R-:W-:Y:S01]  /*1e50*/  UIMAD.WIDE.U32 UR4, UR39, -0x55555555, URZ ;  /* 0xaaaaaaab270478a5 */ /* 0x000fe2000f8e003f */
[----:B--2---:R-:W-:Y:S01]  /*1e60*/  LOP3.LUT R157, R8, 0x40, R3, 0xe2, !PT ;  /* 0x00000040089d7812 */ /* 0x004fe200078ee203 */
[----:B------:R-:W-:Y:S01]  /*1e70*/  IMAD R3, R0, -0x40, R5 ;  /* 0xffffffc000037824 */ /* 0x000fe200078e0205 */
[----:B------:R-:W-:Y:S01]  /*1e80*/  USEL UR6, URZ, 0x1, !UP0 ;  /* 0x000000013f067887 */ /* 0x000fe2000c000000 */
[----:B------:R-:W-:Y:S01]  /*1e90*/  IMAD.SHL.U32 R0, R153, 0x100, RZ ;  /* 0x0000010099007824 */ /* 0x000fe200078e00ff */
[----:B------:R-:W-:Y:S01]  /*1ea0*/  USHF.R.U32.HI UR4, URZ, 0x1, UR5 ;  /* 0x000000013f047899 */ /* 0x000fe20008011605 */
[----:B----4-:R-:W-:Y:S01]  /*1eb0*/  IMAD R12, R4, -0x2, R6 ;  /* 0xfffffffe040c7824 */ /* 0x010fe200078e0206 */
[----:B------:R-:W-:Y:S01]  /*1ec0*/  ISETP.GE.AND P0, PT, R13, R6, PT ;  /* 0x000000060d00720c */ /* 0x000fe20003f06270 */
[----:B------:R-:W-:Y:S01]  /*1ed0*/  IMAD.SHL.U32 R6, R18, 0x2, RZ ;  /* 0x0000000212067824 */ /* 0x000fe200078e00ff */
[----:B------:R-:W-:Y:S01]  /*1ee0*/  ULOP3.LUT UR38, UR38, UR6, URZ, 0x3c, !UPT ;  /* 0x0000000626267292 */ /* 0x000fe2000f8e3c3f */
[----:B------:R-:W-:Y:S01]  /*1ef0*/  IMAD R4, R21, UR8, RZ ;  /* 0x0000000815047c24 */ /* 0x000fe2000f8e02ff */
[C---:B------:R-:W-:Y:S01]  /*1f00*/  ISETP.GE.OR P0, PT, R0.reuse, UR7, P0 ;  /* 0x0000000700007c0c */ /* 0x040fe20008706670 */
[----:B------:R-:W-:Y:S01]  /*1f10*/  IMAD.WIDE R8, R153, 0x100, RZ ;  /* 0x0000010099087825 */ /* 0x000fe200078e02ff */
[----:B------:R-:W-:Y:S01]  /*1f20*/  LOP3.LUT R6, R13, 0x6, R6, 0xf8, !PT ;  /* 0x000000060d067812 */ /* 0x000fe200078ef806 */
[----:B------:R-:W-:Y:S01]  /*1f30*/  UIMAD UR39, UR4, -0x3, UR39 ;  /* 0xfffffffd042778a4 */ /* 0x000fe2000f8e0227 */
[----:B------:R-:W-:Y:S01]  /*1f40*/  IADD3 R3, -R0, UR7, R3 ;  /* 0x0000000700037c10 */ /* 0x000fe2000fffe103 */
[----:B------:R-:W-:Y:S01]  /*1f50*/  IMAD R11, R23, UR9, R4 ;  /* 0x00000009170b7c24 */ /* 0x000fe2000f8e0204 */
[----:B------:R-:W-:Y:S01]  /*1f60*/  SHF.R.S32.HI R7, RZ, 0x1f, R6 ;  /* 0x0000001fff077819 */ /* 0x000fe20000011406 */
[----:B------:R-:W-:Y:S01]  /*1f70*/  @UP1 ULOP3.LUT UR38, UR38, 0x1, UR4, 0x78, !UPT ;  /* 0x0000000126261892 */ /* 0x000fe2000f8e7804 */
[----:B------:R-:W-:Y:S01]  /*1f80*/  LOP3.LUT R157, R8, R157, R10, 0xfe, !PT ;  /* 0x0000009d089d7212 */ /* 0x000fe200078efe0a */
[----:B------:R-:W-:Y:S01]  /*1f90*/  IMAD.MOV.U32 R153, RZ, RZ, -0x1 ;  /* 0xffffffffff997424 */ /* 0x000fe200078e00ff */
[----:B------:R-:W-:Y:S01]  /*1fa0*/  IADD3 R0, -R13, R12, RZ ;  /* 0x0000000c0d007210 */ /* 0x000fe20007ffe1ff */
[----:B------:R-:W-:-:S04]  /*1fb0*/  IMAD.WIDE.U32 R4, R23, UR8, R6 ;  /* 0x0000000817047c25 */ /* 0x000fc8000f8e0006 */
[----:B------:R-:W-:Y:S02]  /*1fc0*/  IMAD.IADD R11, R5, 0x1, R11 ;  /* 0x00000001050b7824 */ /* 0x000fe400078e020b */
[----:B------:R-:W-:Y:S01]  /*1fd0*/  IMAD.MOV.U32 R10, RZ, RZ, R4 ;  /* 0x000000ffff0a7224 */ /* 0x000fe200078e0004 */
[----:B------:R-:W-:Y:S06]  /*1fe0*/  @P0 BRA `(.L_x_34) ;  /* 0x0000008400680947 */ /* 0x000fec0003800000 */
[----:B------:R-:W0:Y:S01]  /*1ff0*/  LDC.64 R4, c[0x0][0x5c8] ;  /* 0x00017200ff047b82 */ /* 0x000e220000000a00 */
[----:B-----5:R-:W-:Y:S01]  /*2000*/  FSETP.NEU.AND P0, PT, R156, RZ, PT ;  /* 0x000000ff9c00720b */ /* 0x020fe20003f0d000 */
[----:B------:R-:W-:Y:S01]  /*2010*/  BSSY B0, `(.L_x_34) ;  /* 0x0000857000007945 */ /* 0x000fe20003800000 */
[----:B------:R-:W-:-:S04]  /*2020*/  ISETP.GT.AND P3, PT, R3, RZ, PT ;  /* 0x000000ff0300720c */ /* 0x000fc80003f64270 */
[----:B------:R-:W-:Y:S01]  /*2030*/  ISETP.GT.AND P1, PT, R0, RZ, P3 ;  /* 0x000000ff0000720c */ /* 0x000fe20001f24270 */
[-C--:B0-----:R-:W-:Y:S02]  /*2040*/  IMAD R12, R9, R4.reuse, RZ ;  /* 0x00000004090c7224 */ /* 0x081fe400078e02ff */
[----:B------:R-:W-:-:S04]  /*2050*/  IMAD.WIDE.U32 R168, R157, R4, R10 ;  /* 0x000000049da87225 */ /* 0x000fc800078e000a */
[----:B------:R-:W-:-:S04]  /*2060*/  IMAD R11, R157, R5, R12 ;  /* 0x000000059d0b7224 */ /* 0x000fc800078e020c */
[----:B------:R-:W-:Y:S01]  /*2070*/  IMAD.IADD R167, R169, 0x1, R11 ;  /* 0x00000001a9a77824 */ /* 0x000fe200078e020b */
[----:B------:R-:W-:Y:S06]  /*2080*/  @!P0 BRA `(.L_x_35) ;  /* 0x0000006000088947 */ /* 0x000fec0003800000 */
[----:B------:R-:W0:Y:S01]  /*2090*/  LDC.64 R12, c[0x0][0x5b8] ;  /* 0x00016e00ff0c7b82 */ /* 0x000e220000000a00 */
[----:B------:R-:W-:-:S07]  /*20a0*/  ULDC.64 UR4, c[0x0][0x5c0] ;  /* 0x0001700000047ab9 */ /* 0x000fce0000000a00 */
[----:B------:R-:W1:Y:S08]  /*20b0*/  LDC.64 R14, c[0x0][0x5b0] ;  /* 0x00016c00ff0e7b82 */ /* 0x000e700000000a00 */
[----:B------:R-:W2:Y:S01]  /*20c0*/  LDC.64 R10, c[0x0][0x5a8] ;  /* 0x00016a00ff0a7b82 */ /* 0x000ea20000000a00 */
[----:B0-----:R-:W-:-:S04]  /*20d0*/  IMAD R20, R21, R12, RZ ;  /* 0x0000000c15147224 */ /* 0x001fc800078e02ff */
[C---:B------:R-:W-:Y:S02]  /*20e0*/  IMAD R13, R23.reuse, R13, R20 ;  /* 0x0000000d170d7224 */ /* 0x040fe400078e0214 */
[----:B------:R-:W-:-:S04]  /*20f0*/  IMAD.WIDE.U32 R20, R23, R12, R6 ;  /* 0x0000000c17147225 */ /* 0x000fc800078e0006 */
[-C--:B-1----:R-:W-:Y:S02]  /*2100*/  IMAD R154, R9, R14.reuse, RZ ;  /* 0x0000000e099a7224 */ /* 0x082fe400078e02ff */
[----:B------:R-:W-:Y:S02]  /*2110*/  IMAD.IADD R159, R21, 0x1, R13 ;  /* 0x00000001159f7824 */ /* 0x000fe400078e020d */
[----:B------:R-:W-:Y:S02]  /*2120*/  IMAD.MOV.U32 R158, RZ, RZ, R20 ;  /* 0x000000ffff9e7224 */ /* 0x000fe400078e0014 */
[C---:B------:R-:W-:Y:S02]  /*2130*/  IMAD R169, R157.reuse, R15, R154 ;  /* 0x0000000f9da97224 */ /* 0x040fe400078e029a */
[----:B------:R-:W-:-:S04]  /*2140*/  IMAD.WIDE.U32 R160, R157, R14, R158 ;  /* 0x0000000e9da07225 */ /* 0x000fc800078e009e */
[----:B------:R-:W-:Y:S01]  /*2150*/  IMAD.IADD R154, R161, 0x1, R169 ;  /* 0x00000001a19a7824 */ /* 0x000fe200078e02a9 */
[----:B--2---:R-:W-:-:S04]  /*2160*/  LEA R162, P0, R160, R10, 0x1 ;  /* 0x0000000aa0a27211 */ /* 0x004fc800078008ff */
[----:B------:R-:W-:-:S05]  /*2170*/  LEA.HI.X R163, R160, R11, R154, 0x1, P0 ;  /* 0x0000000ba0a37211 */ /* 0x000fca00000f0c9a */
[----:B------:R-:W2:Y:S01]  /*2180*/  @P1 LDG.E.LTC128B.U16 R154, desc[UR36][R162.64] ;  /* 0x00000024a29a1981 */ /* 0x000ea2000c1e1520 */
[----:B------:R-:W-:Y:S01]  /*2190*/  IMAD.WIDE.U32 R164, R157, R14, R6 ;  /* 0x0000000e9da47225 */ /* 0x000fe200078e0006 */
[----:B------:R-:W-:Y:S01]  /*21a0*/  ISETP.GT.AND P2, PT, R0, 0x1, P3 ;  /* 0x000000010000780c */ /* 0x000fe20001f44270 */
[----:B------:R-:W-:Y:S01]  /*21b0*/  BSSY B1, `(.L_x_36) ;  /* 0x0000012000017945 */ /* 0x000fe20003800000 */
[----:B------:R-:W-:Y:S01]  /*21c0*/  LEA R160, P0, R168, UR4, 0x1 ;  /* 0x00000004a8a07c11 */ /* 0x000fe2000f8008ff */
[----:B------:R-:W-:Y:S02]  /*21d0*/  IMAD.IADD R165, R169, 0x1, R165 ;  /* 0x00000001a9a57824 */ /* 0x000fe400078e02a5 */
[----:B------:R-:W-:-:S04]  /*21e0*/  IMAD.WIDE.U32 R164, R23, R12, R164 ;  /* 0x0000000c17a47225 */ /* 0x000fc800078e00a4 */
[----:B--2---:R-:W-:-:S04]  /*21f0*/  IMAD.U32 R161, R154, 0x10000, RZ ;  /* 0x000100009aa17824 */ /* 0x004fc800078e00ff */
[----:B------:R-:W-:-:S04]  /*2200*/  FMUL R161, R161, R156 ;  /* 0x0000009ca1a17220 */ /* 0x000fc80000400000 */
[----:B------:R-:W-:Y:S01]  /*2210*/  FFMA R161, R88, R155, R161 ;  /* 0x0000009b58a17223 */ /* 0x000fe200000000a1 */
[----:B------:R-:W-:-:S04]  /*2220*/  IMAD.IADD R88, R13, 0x1, R165 ;  /* 0x000000010d587824 */ /* 0x000fc800078e02a5 */
[----:B------:R-:W-:Y:S02]  /*2230*/  F2FP.BF16.F32.PACK_AB R163, RZ, R161 ;  /* 0x000000a1ffa3723e */ /* 0x000fe400000010ff */
[----:B------:R-:W-:Y:S02]  /*2240*/  LEA.HI.X R161, R168, UR5, R167, 0x1, P0 ;  /* 0x00000005a8a17c11 */ /* 0x000fe400080f0ca7 */
[----:B------:R-:W-:Y:S02]  /*2250*/  PRMT R165, R163, 0x7610, R165 ;  /* 0x00007610a3a57816 */ /* 0x000fe400000000a5 */
[----:B------:R-:W-:-:S03]  /*2260*/  LEA R162, P0, R164, R10, 0x1 ;  /* 0x0000000aa4a27211 */ /* 0x000fc600078008ff */
[----:B------:R0:W-:Y:S01]  /*2270*/  @P1 STG.E.U16 desc[UR36][R160.64], R165 ;  /* 0x000000a5a0001986 */ /* 0x0001e2000c101524 */
[----:B------:R-:W-:Y:S01]  /*2280*/  LEA.HI.X R163, R164, R11, R88, 0x1, P0 ;  /* 0x0000000ba4a37211 */ /* 0x000fe200000f0c58 */
[C---:B------:R-:W-:Y:S01]  /*2290*/  IMAD.SHL.U32 R164, R14.reuse, 0x8, RZ ;  /* 0x000000080ea47824 */ /* 0x040fe200078e00ff */
[----:B0-----:R-:W-:Y:S01]  /*22a0*/  SHF.L.U64.HI R165, R14, 0x3, R15 ;  /* 0x000000030ea57819 */ /* 0x001fe2000001020f */
[----:B------:R-:W-:Y:S06]  /*22b0*/  @!P2 BRA `(.L_x_37) ;  /* 0x000000000004a947 */ /* 0x000fec0003800000 */
[----:B------:R0:W5:Y:S02]  /*22c0*/  LDG.E.LTC128B.U16 R154, desc[UR36][R162.64+0x2] ;  /* 0x00000224a29a7981 */ /* 0x000164000c1e1520 */
.L_x_37:
[----:B------:R-:W-:Y:S05]  /*22d0*/  BSYNC B1 ;  /* 0x0000000000017941 */ /* 0x000fea0003800000 */
.L_x_36:
[----:B-----5:R-:W-:Y:S01]  /*22e0*/  IMAD.U32 R167, R154, 0x10000, RZ ;  /* 0x000100009aa77824 */ /* 0x020fe200078e00ff */
[----:B------:R-:W-:Y:S01]  /*22f0*/  ISETP.GT.AND P0, PT, R3, 0x8, PT ;  /* 0x000000080300780c */ /* 0x000fe20003f04270 */
[----:B------:R-:W-:-:S04]  /*2300*/  IMAD.WIDE.U32 R172, R157, R14, R164 ;  /* 0x0000000e9dac7225 */ /* 0x000fc800078e00a4 */
[----:B------:R-:W-:Y:S01]  /*2310*/  FMUL R88, R167, R156 ;  /* 0x0000009ca7587220 */ /* 0x000fe20000400000 */
[----:B------:R-:W-:Y:S02]  /*2320*/  ISETP.GT.AND P1, PT, R0, RZ, P0 ;  /* 0x000000ff0000720c */ /* 0x000fe40000724270 */
[----:B------:R-:W-:Y:S01]  /*2330*/  IADD3 R171, R169, R173, RZ ;  /* 0x000000ada9ab7210 */ /* 0x000fe20007ffe0ff */
[----:B------:R-:W-:Y:S01]  /*2340*/  FFMA R89, R89, R155, R88 ;  /* 0x0000009b59597223 */ /* 0x000fe20000000058 */
[----:B------:R-:W-:-:S04]  /*2350*/  IADD3 R167, P4, R20, R172, RZ ;  /* 0x000000ac14a77210 */ /* 0x000fc80007f9e0ff */
[----:B------:R-:W-:Y:S01]  /*2360*/  F2FP.BF16.F32.PACK_AB R169, RZ, R89 ;  /* 0x00000059ffa9723e */ /* 0x000fe200000010ff */
[----:B------:R-:W-:Y:S01]  /*2370*/  IMAD.X R168, R171, 0x1, R159, P4 ;  /* 0x00000001aba87824 */ /* 0x000fe200020e069f */
[----:B------:R-:W-:-:S04]  /*2380*/  LEA R88, P4, R167, R10, 0x1 ;  /* 0x0000000aa7587211 */ /* 0x000fc800078808ff */
[--C-:B------:R-:W-:Y:S02]  /*2390*/  LEA.HI.X R89, R167, R11, R168.reuse, 0x1, P4 ;  /* 0x0000000ba7597211 */ /* 0x100fe400020f0ca8 */
[----:B------:R-:W-:-:S05]  /*23a0*/  PRMT R168, R169, 0x7610, R168 ;  /* 0x00007610a9a87816 */ /* 0x000fca00000000a8 */
[----:B------:R1:W-:Y:S04]  /*23b0*/  @P2 STG.E.U16 desc[UR36][R160.64+0x2], R168 ;  /* 0x000002a8a0002986 */ /* 0x0003e8000c101524 */
[----:B------:R2:W3:Y:S01]  /*23c0*/  @P1 LDG.E.LTC128B.U16 R154, desc[UR36][R88.64] ;  /* 0x00000024589a1981 */ /* 0x0004e2000c1e1520 */
[----:B------:R-:W-:Y:S01]  /*23d0*/  IMAD.SHL.U32 R167, R4, 0x10, RZ ;  /* 0x0000001004a77824 */ /* 0x000fe200078e00ff */
[----:B------:R-:W-:Y:S01]  /*23e0*/  IADD3 R172, P2, R6, R172, RZ ;  /* 0x000000ac06ac7210 */ /* 0x000fe20007f5e0ff */
[----:B------:R-:W-:Y:S03]  /*23f0*/  BSSY B1, `(.L_x_38) ;  /* 0x0000011000017945 */ /* 0x000fe60003800000 */
[----:B------:R-:W-:Y:S01]  /*2400*/  IADD3 R170, P4, R167, R160, RZ ;  /* 0x000000a0a7aa7210 */ /* 0x000fe20007f9e0ff */
[----:B------:R-:W-:Y:S01]  /*2410*/  IMAD.X R173, R7, 0x1, R171, P2 ;  /* 0x0000000107ad7824 */ /* 0x000fe200010e06ab */
[----:B------:R-:W-:Y:S01]  /*2420*/  ISETP.GT.AND P2, PT, R0, 0x1, P0 ;  /* 0x000000010000780c */ /* 0x000fe20000744270 */
[----:B------:R-:W-:-:S04]  /*2430*/  IMAD.WIDE.U32 R172, R23, R12, R172 ;  /* 0x0000000c17ac7225 */ /* 0x000fc800078e00ac */
[----:B-1----:R-:W-:Y:S01]  /*2440*/  IMAD.IADD R168, R13, 0x1, R173 ;  /* 0x000000010da87824 */ /* 0x002fe200078e02ad */
[----:B--2---:R-:W-:-:S04]  /*2450*/  LEA R88, P5, R172, R10, 0x1 ;  /* 0x0000000aac587211 */ /* 0x004fc800078a08ff */
[----:B------:R-:W-:Y:S01]  /*2460*/  LEA.HI.X R89, R172, R11, R168, 0x1, P5 ;  /* 0x0000000bac597211 */ /* 0x000fe200028f0ca8 */
[----:B---3--:R-:W-:-:S04]  /*2470*/  IMAD.U32 R169, R154, 0x10000, RZ ;  /* 0x000100009aa97824 */ /* 0x008fc800078e00ff */
[----:B------:R-:W-:-:S04]  /*2480*/  FMUL R169, R169, R156 ;  /* 0x0000009ca9a97220 */ /* 0x000fc80000400000 */
[----:B------:R-:W-:Y:S01]  /*2490*/  FFMA R90, R90, R155, R169 ;  /* 0x0000009b5a5a7223 */ /* 0x000fe200000000a9 */
[----:B------:R-:W-:-:S04]  /*24a0*/  SHF.L.U64.HI R169, R4, 0x4, R5 ;  /* 0x0000000404a97819 */ /* 0x000fc80000010205 */
[----:B------:R-:W-:Y:S01]  /*24b0*/  F2FP.BF16.F32.PACK_AB R90, RZ, R90 ;  /* 0x0000005aff5a723e */ /* 0x000fe200000010ff */
[----:B------:R-:W-:-:S05]  /*24c0*/  IMAD.X R171, R169, 0x1, R161, P4 ;  /* 0x00000001a9ab7824 */ /* 0x000fca00020e06a1 */
[----:B------:R1:W-:Y:S01]  /*24d0*/  @P1 STG.E.U16 desc[UR36][R170.64], R90 ;  /* 0x0000005aaa001986 */ /* 0x0003e2000c101524 */
[----:B------:R-:W-:Y:S05]  /*24e0*/  @!P2 BRA `(.L_x_39) ;  /* 0x000000000004a947 */ /* 0x000fea0003800000 */
[----:B------:R2:W5:Y:S02]  /*24f0*/  LDG.E.LTC128B.U16 R154, desc[UR36][R88.64+0x2] ;  /* 0x00000224589a7981 */ /* 0x000564000c1e1520 */
.L_x_39:
[----:B------:R-:W-:Y:S05]  /*2500*/  BSYNC B1 ;  /* 0x0000000000017941 */ /* 0x000fea0003800000 */
.L_x_38:
[----:B-----5:R-:W-:Y:S01]  /*2510*/  IMAD.U32 R173, R154, 0x10000, RZ ;  /* 0x000100009aad7824 */ /* 0x020fe200078e00ff */
[----:B------:R-:W-:Y:S01]  /*2520*/  ISETP.GT.AND P1, PT, R0, 0x8, P3 ;  /* 0x000000080000780c */ /* 0x000fe20001f24270 */
[----:B------:R-:W-:Y:S02]  /*2530*/  BSSY B1, `(.L_x_40) ;  /* 0x000000a000017945 */ /* 0x000fe40003800000 */
[----:B-1----:R-:W-:-:S04]  /*2540*/  FMUL R90, R173, R156 ;  /* 0x0000009cad5a7220 */ /* 0x002fc80000400000 */
[----:B------:R-:W-:Y:S01]  /*2550*/  FFMA R90, R91, R155, R90 ;  /* 0x0000009b5b5a7223 */ /* 0x000fe2000000005a */
[----:B------:R-:W-:-:S04]  /*2560*/  @P2 IMAD.MOV.U32 R91, RZ, RZ, R171 ;  /* 0x000000ffff5b2224 */ /* 0x000fc800078e00ab */
[----:B------:R-:W-:-:S04]  /*2570*/  F2FP.BF16.F32.PACK_AB R90, RZ, R90 ;  /* 0x0000005aff5a723e */ /* 0x000fc800000010ff */
[----:B------:R-:W-:Y:S01]  /*2580*/  PRMT R168, R90, 0x7610, R168 ;  /* 0x000076105aa87816 */ /* 0x000fe200000000a8 */
[----:B------:R-:W-:-:S05]  /*2590*/  @P2 IMAD.MOV.U32 R90, RZ, RZ, R170 ;  /* 0x000000ffff5a2224 */ /* 0x000fca00078e00aa */
[----:B------:R1:W-:Y:S01]  /*25a0*/  @P2 STG.E.U16 desc[UR36][R90.64+0x2], R168 ;  /* 0x000002a85a002986 */ /* 0x0003e2000c101524 */
[----:B------:R-:W-:Y:S05]  /*25b0*/  @!P1 BRA `(.L_x_41) ;  /* 0x0000000000049947 */ /* 0x000fea0003800000 */
[----:B------:R3:W5:Y:S02]  /*25c0*/  LDG.E.LTC128B.U16 R154, desc[UR36][R162.64+0x10] ;  /* 0x00001024a29a7981 */ /* 0x000764000c1e1520 */
.L_x_41:
[----:B------:R-:W-:Y:S05]  /*25d0*/  BSYNC B1 ;  /* 0x0000000000017941 */ /* 0x000fea0003800000 */
.L_x_40:
[----:B-1---5:R-:W-:Y:S01]  /*25e0*/  IMAD.U32 R91, R154, 0x10000, RZ ;  /* 0x000100009a5b7824 */ /* 0x022fe200078e00ff */
[----:B------:R-:W-:Y:S01]  /*25f0*/  ISETP.GT.AND P2, PT, R0, 0x9, P3 ;  /* 0x000000090000780c */ /* 0x000fe20001f44270 */
[----:B------:R-:W-:Y:S01]  /*2600*/  @P1 IMAD.MOV.U32 R90, RZ, RZ, R160 ;  /* 0x000000ffff5a1224 */ /* 0x000fe200078e00a0 */
[----:B------:R-:W-:Y:S01]  /*2610*/  BSSY B1, `(.L_x_42) ;  /* 0x0000009000017945 */ /* 0x000fe20003800000 */
[----:B------:R-:W-:-:S04]  /*2620*/  FMUL R91, R91, R156 ;  /* 0x0000009c5b5b7220 */ /* 0x000fc80000400000 */
[----:B------:R-:W-:-:S05]  /*2630*/  FFMA R91, R92, R155, R91 ;  /* 0x0000009b5c5b7223 */ /* 0x000fca000000005b */
[----:B------:R-:W-:-:S04]  /*2640*/  F2FP.BF16.F32.PACK_AB R91, RZ, R91 ;  /* 0x0000005bff5b723e */ /* 0x000fc800000010ff */
[----:B------:R-:W-:Y:S02]  /*2650*/  PRMT R92, R91, 0x7610, R92 ;  /* 0x000076105b5c7816 */ /* 0x000fe4000000005c */
[----:B------:R-:W-:-:S05]  /*2660*/  @P1 MOV R91, R161 ;  /* 0x000000a1005b1202 */ /* 0x000fca0000000f00 */
[----:B------:R1:W-:Y:S01]  /*2670*/  @P1 STG.E.U16 desc[UR36][R90.64+0x10], R92 ;  /* 0x0000105c5a001986 */ /* 0x0003e2000c101524 */
[----:B------:R-:W-:Y:S05]  /*2680*/  @!P2 BRA `(.L_x_43) ;  /* 0x000000000004a947 */ /* 0x000fea0003800000 */
[----:B------:R4:W5:Y:S02]  /*2690*/  LDG.E.LTC128B.U16 R154, desc[UR36][R162.64+0x12] ;  /* 0x00001224a29a7981 */ /* 0x000964000c1e1520 */
.L_x_43:
[----:B------:R-:W-:Y:S05]  /*26a0*/  BSYNC B1 ;  /* 0x0000000000017941 */ /* 0x000fea0003800000 */
.L_x_42:
[----:B-1---5:R-:W-:Y:S01]  /*26b0*/  IMAD.U32 R91, R154, 0x10000, RZ ;  /* 0x000100009a5b7824 */ /* 0x022fe200078e00ff */
[----:B------:R-:W-:Y:S01]  /*26c0*/  ISETP.GT.AND P1, PT, R0, 0x8, P0 ;  /* 0x000000080000780c */ /* 0x000fe20000724270 */
[----:B------:R-:W-:Y:S02]  /*26d0*/  BSSY B1, `(.L_x_44) ;  /* 0x000000a000017945 */ /* 0x000fe40003800000 */
[----:B------:R-:W-:Y:S01]  /*26e0*/  FMUL R90, R91, R156 ;  /* 0x0000009c5b5a7220 */ /* 0x000fe20000400000 */
[----:B------:R-:W-:-:S03]  /*26f0*/  @P2 IMAD.MOV.U32 R91, RZ, RZ, R161 ;  /* 0x000000ffff5b2224 */ /* 0x000fc600078e00a1 */
[----:B------:R-:W-:-:S05]  /*2700*/  FFMA R90, R93, R155, R90 ;  /* 0x0000009b5d5a7223 */ /* 0x000fca000000005a */
[----:B------:R-:W-:-:S04]  /*2710*/  F2FP.BF16.F32.PACK_AB R90, RZ, R90 ;  /* 0x0000005aff5a723e */ /* 0x000fc800000010ff */
[----:B------:R-:W-:Y:S01]  /*2720*/  PRMT R92, R90, 0x7610, R92 ;  /* 0x000076105a5c7816 */ /* 0x000fe2000000005c */
[----:B------:R-:W-:-:S05]  /*2730*/  @P2 IMAD.MOV.U32 R90, RZ, RZ, R160 ;  /* 0x000000ffff5a2224 */ /* 0x000fca00078e00a0 */
[----:B------:R1:W-:Y:S01]  /*2740*/  @P2 STG.E.U16 desc[UR36][R90.64+0x12], R92 ;  /* 0x0000125c5a002986 */ /* 0x0003e2000c101524 */
[----:B------:R-:W-:Y:S05]  /*2750*/  @!P1 BRA `(.L_x_45) ;  /* 0x0000000000049947 */ /* 0x000fea0003800000 */
[----:B------:R0:W5:Y:S02]  /*2760*/  LDG.E.LTC128B.U16 R154, desc[UR36][R88.64+0x10] ;  /* 0x00001024589a7981 */ /* 0x000164000c1e1520 */
.L_x_45:
[----:B------:R-:W-:Y:S05]  /*2770*/  BSYNC B1 ;  /* 0x0000000000017941 */ /* 0x000fea0003800000 */
.L_x_44:
[----:B-1---5:R-:W-:Y:S01]  /*2780*/  IMAD.U32 R91, R154, 0x10000, RZ ;  /* 0x000100009a5b7824 */ /* 0x022fe200078e00ff */
[----:B------:R-:W-:Y:S01]  /*2790*/  ISETP.GT.AND P2, PT, R0, 0x9, P0 ;  /* 0x000000090000780c */ /* 0x000fe20000744270 */
[----:B------:R-:W-:Y:S01]  /*27a0*/  @P1 IMAD.MOV.U32 R90, RZ, RZ, R170 ;  /* 0x000000ffff5a1224 */ /* 0x000fe200078e00aa */
[----:B------:R-:W-:Y:S01]  /*27b0*/  BSSY B1, `(.L_x_46) ;  /* 0x0000009000017945 */ /* 0x000fe20003800000 */
[----:B------:R-:W-:-:S04]  /*27c0*/  FMUL R91, R91, R156 ;  /* 0x0000009c5b5b7220 */ /* 0x000fc80000400000 */
[----:B------:R-:W-:-:S05]  /*27d0*/  FFMA R91, R94, R155, R91 ;  /* 0x0000009b5e5b7223 */ /* 0x000fca000000005b */
[----:B------:R-:W-:-:S04]  /*27e0*/  F2FP.BF16.F32.PACK_AB R91, RZ, R91 ;  /* 0x0000005bff5b723e */ /* 0x000fc800000010ff */
[----:B------:R-:W-:Y:S01]  /*27f0*/  PRMT R92, R91, 0x7610, R92 ;  /* 0x000076105b5c7816 */ /* 0x000fe2000000005c */
[----:B------:R-:W-:-:S05]  /*2800*/  @P1 IMAD.MOV.U32 R91, RZ, RZ, R171 ;  /* 0x000000ffff5b1224 */ /* 0x000fca00078e00ab */
[----:B------:R1:W-:Y:S01]  /*2810*/  @P1 STG.E.U16 desc[UR36][R90.64+0x10], R92 ;  /* 0x0000105c5a001986 */ /* 0x0003e2000c101524 */
[----:B------:R-:W-:Y:S05]  /*2820*/  @!P2 BRA `(.L_x_47) ;  /* 0x000000000004a947 */ /* 0x000fea0003800000 */
[----:B------:R0:W5:Y:S02]  /*2830*/  LDG.E.LTC128B.U16 R154, desc[UR36][R88.64+0x12] ;  /* 0x00001224589a7981 */ /* 0x000164000c1e1520 */
.L_x_47:
[----:B------:R-:W-:Y:S05]  /*2840*/  BSYNC B1 ;  /* 0x0000000000017941 */ /* 0x000fea0003800000 */
.L_x_46:
        /* <DEDUP_REMOVED lines=12> */
.L_x_49:
[----:B------:R-:W-:Y:S05]  /*2910*/  BSYNC B1 ;  /* 0x0000000000017941 */ /* 0x000fea0003800000 */
.L_x_48:
        /* <DEDUP_REMOVED lines=12> */
.L_x_51:
[----:B------:R-:W-:Y:S05]  /*29e0*/  BSYNC B1 ;  /* 0x0000000000017941 */ /* 0x000fea0003800000 */
.L_x_50:
        /* <DEDUP_REMOVED lines=12> */
.L_x_53:
[----:B------:R-:W-:Y:S05]  /*2ab0*/  BSYNC B1 ;  /* 0x0000000000017941 */ /* 0x000fea0003800000 */
.L_x_52:
        /* <DEDUP_REMOVED lines=12> */
.L_x_55:
[----:B------:R-:W-:Y:S05]  /*2b80*/  BSYNC B1 ;  /* 0x0000000000017941 */ /* 0x000fea0003800000 */
.L_x_54:
        /* <DEDUP_REMOVED lines=12> */
.L_x_57:
[----:B------:R-:W-:Y:S05]  /*2c50*/  BSYNC B1 ;  /* 0x0000000000017941 */ /* 0x000fea0003800000 */
.L_x_56:
        /* <DEDUP_REMOVED lines=12> */
.L_x_59:
[----:B------:R-:W-:Y:S05]  /*2d20*/  BSYNC B1 ;  /* 0x0000000000017941 */ /* 0x000fea0003800000 */
.L_x_58:
        /* <DEDUP_REMOVED lines=12> */
.L_x_61:
[----:B------:R-:W-:Y:S05]  /*2df0*/  BSYNC B1 ;  /* 0x0000000000017941 */ /* 0x000fea0003800000 */
.L_x_60:
        /* <DEDUP_REMOVED lines=12> */
.L_x_63:
[----:B------:R-:W-:Y:S05]  /*2ec0*/  BSYNC B1 ;  /* 0x0000000000017941 */ /* 0x000fea0003800000 */
.L_x_62:
        /* <DEDUP_REMOVED lines=12> */
.L_x_65:
[----:B------:R-:W-:Y:S05]  /*2f90*/  BSYNC B1 ;  /* 0x0000000000017941 */ /* 0x000fea0003800000 */
.L_x_64:
[----:B-1---5:R-:W-:Y:S01]  /*2fa0*/  IMAD.U32 R91, R154, 0x10000, RZ ;  /* 0x000100009a5b7824 */ /* 0x022fe200078e00ff */
[----:B------:R-:W-:Y:S01]  /*2fb0*/  @P1 MOV R90, R160 ;  /* 0x000000a0005a1202 */ /* 0x000fe20000000f00 */
[----:B------:R-:W-:Y:S01]  /*2fc0*/  BSSY B1, `(.L_x_66) ;  /* 0x000000a000017945 */ /* 0x000fe20003800000 */
[----:B------:R-:W-:Y:S01]  /*2fd0*/  ISETP.GT.AND P2, PT, R0, 0x21, P3 ;  /* 0x000000210000780c */ /* 0x000fe20001f44270 */
        /* <DEDUP_REMOVED lines=8> */
.L_x_67:
[----:B------:R-:W-:Y:S05]  /*3060*/  BSYNC B1 ;  /* 0x0000000000017941 */ /* 0x000fea0003800000 */
.L_x_66:
        /* <DEDUP_REMOVED lines=12> */
.L_x_69:
[----:B------:R-:W-:Y:S05]  /*3130*/  BSYNC B1 ;  /* 0x0000000000017941 */ /* 0x000fea0003800000 */
.L_x_68:
        /* <DEDUP_REMOVED lines=12> */
.L_x_71:
[----:B------:R-:W-:Y:S05]  /*3200*/  BSYNC B1 ;  /* 0x0000000000017941 */ /* 0x000fea0003800000 */
.L_x_70:
        /* <DEDUP_REMOVED lines=12> */
.L_x_73:
[----:B------:R-:W-:Y:S05]  /*32d0*/  BSYNC B1 ;  /* 0x0000000000017941 */ /* 0x000fea0003800000 */
.L_x_72:
[----:B-1---5:R-:W-:Y:S01]  /*32e0*/  SHF.L.U32 R91, R154, 0x10, RZ ;  /* 0x000000109a5b7819 */ /* 0x022fe200000006ff */
[----:B------:R-:W-:Y:S01]  /*32f0*/  @P1 IMAD.MOV.U32 R90, RZ, RZ, R160 ;  /* 0x000000ffff5a1224 */ /* 0x000fe200078e00a0 */
[----:B------:R-:W-:Y:S01]  /*3300*/  ISETP.GT.AND P2, PT, R0, 0x29, P3 ;  /* 0x000000290000780c */ /* 0x000fe20001f44270 */
[----:B------:R-:W-:Y:S02]  /*3310*/  BSSY B1, `(.L_x_74) ;  /* 0x0000009000017945 */ /* 0x000fe40003800000 */
        /* <DEDUP_REMOVED lines=8> */
.L_x_75:
[----:B------:R-:W-:Y:S05]  /*33a0*/  BSYNC B1 ;  /* 0x0000000000017941 */ /* 0x000fea0003800000 */
.L_x_74:
        /* <DEDUP_REMOVED lines=12> */
.L_x_77:
[----:B------:R-:W-:Y:S05]  /*3470*/  BSYNC B1 ;  /* 0x0000000000017941 */ /* 0x000fea0003800000 */
.L_x_76:
        /* <DEDUP_REMOVED lines=12> */
.L_x_79:
[----:B------:R-:W-:Y:S05]  /*3540*/  BSYNC B1 ;  /* 0x0000000000017941 */ /* 0x000fea0003800000 */
.L_x_78:
[----:B-1---5:R-:W-:Y:S01]  /*3550*/  IMAD.U32 R91, R154, 0x10000, RZ ;  /* 0x000100009a5b7824 */ /* 0x022fe200078e00ff */
[----:B------:R-:W-:Y:S01]  /*3560*/  ISETP.GT.AND P1, PT, R0, 0x30, P3 ;  /* 0x000000300000780c */ /* 0x000fe20001f24270 */
[----:B------:R-:W-:Y:S02]  /*3570*/  BSSY B1, `(.L_x_80) ;  /* 0x000000a000017945 */ /* 0x000fe40003800000 */
[----:B------:R-:W-:Y:S01]  /*3580*/  FMUL R90, R91, R156 ;  /* 0x0000009c5b5a7220 */ /* 0x000fe20000400000 */
[----:B------:R-:W-:-:S03]  /*3590*/  @P2 MOV R91, R171 ;  /* 0x000000ab005b2202 */ /* 0x000fc60000000f00 */
[----:B------:R-:W-:-:S05]  /*35a0*/  FFMA R90, R111, R155, R90 ;  /* 0x0000009b6f5a7223 */ /* 0x000fca000000005a */
[----:B------:R-:W-:-:S04]  /*35b0*/  F2FP.BF16.F32.PACK_AB R90, RZ, R90 ;  /* 0x0000005aff5a723e */ /* 0x000fc800000010ff */
[----:B------:R-:W-:Y:S01]  /*35c0*/  PRMT R92, R90, 0x7610, R92 ;  /* 0x000076105a5c7816 */ /* 0x000fe2000000005c */
[----:B------:R-:W-:-:S05]  /*35d0*/  @P2 IMAD.MOV.U32 R90, RZ, RZ, R170 ;  /* 0x000000ffff5a2224 */ /* 0x000fca00078e00aa */
[----:B------:R1:W-:Y:S01]  /*35e0*/  @P2 STG.E.U16 desc[UR36][R90.64+0x52], R92 ;  /* 0x0000525c5a002986 */ /* 0x0003e2000c101524 */
[----:B------:R-:W-:Y:S05]  /*35f0*/  @!P1 BRA `(.L_x_81) ;  /* 0x0000000000049947 */ /* 0x000fea0003800000 */
[----:B------:R0:W5:Y:S02]  /*3600*/  LDG.E.LTC128B.U16 R154, desc[UR36][R162.64+0x60] ;  /* 0x00006024a29a7981 */ /* 0x000164000c1e1520 */
.L_x_81:
[----:B------:R-:W-:Y:S05]  /*3610*/  BSYNC B1 ;  /* 0x0000000000017941 */ /* 0x000fea0003800000 */
.L_x_80:
        /* <DEDUP_REMOVED lines=12> */
.L_x_83:
[----:B------:R-:W-:Y:S05]  /*36e0*/  BSYNC B1 ;  /* 0x0000000000017941 */ /* 0x000fea0003800000 */
.L_x_82:
        /* <DEDUP_REMOVED lines=12> */
.L_x_85:
[----:B------:R-:W-:Y:S05]  /*37b0*/  BSYNC B1 ;  /* 0x0000000000017941 */ /* 0x000fea0003800000 */
.L_x_84:
        /* <DEDUP_REMOVED lines=12> */
.L_x_87:
[----:B------:R-:W-:Y:S05]  /*3880*/  BSYNC B1 ;  /* 0x0000000000017941 */ /* 0x000fea0003800000 */
.L_x_86:
[----:B-1---5:R-:W-:Y:S01]  /*3890*/  IMAD.U32 R91, R154, 0x10000, RZ ;  /* 0x000100009a5b7824 */ /* 0x022fe200078e00ff */
[----:B------:R-:W-:Y:S01]  /*38a0*/  ISETP.GT.AND P1, PT, R0, 0x38, P3 ;  /* 0x000000380000780c */ /* 0x000fe20001f24270 */
[----:B------:R-:W-:Y:S02]  /*38b0*/  BSSY B1, `(.L_x_88) ;  /* 0x000000a000017945 */ /* 0x000fe40003800000 */
[----:B------:R-:W-:Y:S01]  /*38c0*/  FMUL R90, R91, R156 ;  /* 0x0000009c5b5a7220 */ /* 0x000fe20000400000 */
[----:B------:R-:W-:-:S03]  /*38d0*/  @P2 IMAD.MOV.U32 R91, RZ, RZ, R171 ;  /* 0x000000ffff5b2224 */ /* 0x000fc600078e00ab */
[----:B------:R-:W-:-:S05]  /*38e0*/  FFMA R90, R115, R155, R90 ;  /* 0x0000009b735a7223 */ /* 0x000fca000000005a */
[----:B------:R-:W-:-:S04]  /*38f0*/  F2FP.BF16.F32.PACK_AB R90, RZ, R90 ;  /* 0x0000005aff5a723e */ /* 0x000fc800000010ff */
[----:B------:R-:W-:Y:S02]  /*3900*/  PRMT R92, R90, 0x7610, R92 ;  /* 0x000076105a5c7816 */ /* 0x000fe4000000005c */
[----:B------:R-:W-:-:S05]  /*3910*/  @P2 MOV R90, R170 ;  /* 0x000000aa005a2202 */ /* 0x000fca0000000f00 */
[----:B------:R1:W-:Y:S01]  /*3920*/  @P2 STG.E.U16 desc[UR36][R90.64+0x62], R92 ;  /* 0x0000625c5a002986 */ /* 0x0003e2000c101524 */
[----:B------:R-:W-:Y:S05]  /*3930*/  @!P1 BRA `(.L_x_89) ;  /* 0x0000000000049947 */ /* 0x000fea0003800000 */
[----:B------:R0:W5:Y:S02]  /*3940*/  LDG.E.LTC128B.U16 R154, desc[UR36][R162.64+0x70] ;  /* 0x00007024a29a7981 */ /* 0x000164000c1e1520 */
.L_x_89:
[----:B------:R-:W-:Y:S05]  /*3950*/  BSYNC B1 ;  /* 0x0000000000017941 */ /* 0x000fea0003800000 */
.L_x_88:
        /* <DEDUP_REMOVED lines=12> */
.L_x_91:
[----:B------:R-:W-:Y:S05]  /*3a20*/  BSYNC B1 ;  /* 0x0000000000017941 */ /* 0x000fea0003800000 */
.L_x_90:
        /* <DEDUP_REMOVED lines=12> */
.L_x_93:
[----:B------:R-:W-:Y:S05]  /*3af0*/  BSYNC B1 ;  /* 0x0000000000017941 */ /* 0x000fea0003800000 */
.L_x_92:
        /* <DEDUP_REMOVED lines=12> */
.L_x_95:
[----:B------:R-:W-:Y:S05]  /*3bc0*/  BSYNC B1 ;  /* 0x0000000000017941 */ /* 0x000fea0003800000 */
.L_x_94:
[----:B-1---5:R-:W-:Y:S01]  /*3bd0*/  SHF.L.U32 R91, R154, 0x10, RZ ;  /* 0x000000109a5b7819 */ /* 0x022fe200000006ff */
[----:B------:R-:W-:Y:S01]  /*3be0*/  BSSY B1, `(.L_x_96) ;  /* 0x000000b000017945 */ /* 0x000fe20003800000 */
[----:B------:R-:W-:-:S03]  /*3bf0*/  ISETP.GT.AND P1, PT, R0, 0x40, P3 ;  /* 0x000000400000780c */ /* 0x000fc60001f24270 */
        /* <DEDUP_REMOVED lines=9> */
.L_x_97:
[----:B------:R-:W-:Y:S05]  /*3c90*/  BSYNC B1 ;  /* 0x0000000000017941 */ /* 0x000fea0003800000 */
.L_x_96:
        /* <DEDUP_REMOVED lines=12> */
.L_x_99:
[----:B------:R-:W-:Y:S05]  /*3d60*/  BSYNC B1 ;  /* 0x0000000000017941 */ /* 0x000fea0003800000 */
.L_x_98:
        /* <DEDUP_REMOVED lines=12> */
.L_x_101:
[----:B------:R-:W-:Y:S05]  /*3e30*/  BSYNC B1 ;  /* 0x0000000000017941 */ /* 0x000fea0003800000 */
.L_x_100:
        /* <DEDUP_REMOVED lines=12> */
.L_x_103:
[----:B------:R-:W-:Y:S05]  /*3f00*/  BSYNC B1 ;  /* 0x0000000000017941 */ /* 0x000fea0003800000 */
.L_x_102:
        /* <DEDUP_REMOVED lines=12> */
.L_x_105:
[----:B------:R-:W-:Y:S05]  /*3fd0*/  BSYNC B1 ;  /* 0x0000000000017941 */ /* 0x000fea0003800000 */
.L_x_104:
        /* <DEDUP_REMOVED lines=12> */
.L_x_107:
[----:B------:R-:W-:Y:S05]  /*40a0*/  BSYNC B1 ;  /* 0x0000000000017941 */ /* 0x000fea0003800000 */
.L_x_106:
        /* <DEDUP_REMOVED lines=12> */
.L_x_109:
[----:B------:R-:W-:Y:S05]  /*4170*/  BSYNC B1 ;  /* 0x0000000000017941 */ /* 0x000fea0003800000 */
.L_x_108:
        /* <DEDUP_REMOVED lines=12> */
.L_x_111:
[----:B------:R-:W-:Y:S05]  /*4240*/  BSYNC B1 ;  /* 0x0000000000017941 */ /* 0x000fea0003800000 */
.L_x_110:
        /* <DEDUP_REMOVED lines=12> */
.L_x_113:
[----:B------:R-:W-:Y:S05]  /*4310*/  BSYNC B1 ;  /* 0x0000000000017941 */ /* 0x000fea0003800000 */
.L_x_112:
        /* <DEDUP_REMOVED lines=12> */
.L_x_115:
[----:B------:R-:W-:Y:S05]  /*43e0*/  BSYNC B1 ;  /* 0x0000000000017941 */ /* 0x000fea0003800000 */
.L_x_114:
        /* <DEDUP_REMOVED lines=12> */
.L_x_117:
[----:B------:R-:W-:Y:S05]  /*44b0*/  BSYNC B1 ;  /* 0x0000000000017941 */ /* 0x000fea0003800000 */
.L_x_116:
        /* <DEDUP_REMOVED lines=12> */
.L_x_119:
[----:B------:R-:W-:Y:S05]  /*4580*/  BSYNC B1 ;  /* 0x0000000000017941 */ /* 0x000fea0003800000 */
.L_x_118:
        /* <DEDUP_REMOVED lines=12> */
.L_x_121:
[----:B------:R-:W-:Y:S05]  /*4650*/  BSYNC B1 ;  /* 0x0000000000017941 */ /* 0x000fea0003800000 */
.L_x_120:
        /* <DEDUP_REMOVED lines=12> */
.L_x_123:
[----:B------:R-:W-:Y:S05]  /*4720*/  BSYNC B1 ;  /* 0x0000000000017941 */ /* 0x000fea0003800000 */
.L_x_122:
        /* <DEDUP_REMOVED lines=12> */
.L_x_125:
[----:B------:R-:W-:Y:S05]  /*47f0*/  BSYNC B1 ;  /* 0x0000000000017941 */ /* 0x000fea0003800000 */
.L_x_124:
        /* <DEDUP_REMOVED lines=12> */
.L_x_127:
[----:B------:R-:W-:Y:S05]  /*48c0*/  BSYNC B1 ;  /* 0x0000000000017941 */ /* 0x000fea0003800000 */
.L_x_126:
        /* <DEDUP_REMOVED lines=12> */
.L_x_129:
[----:B------:R-:W-:Y:S05]  /*4990*/  BSYNC B1 ;  /* 0x0000000000017941 */ /* 0x000fea0003800000 */
.L_x_128:
        /* <DEDUP_REMOVED lines=12> */
.L_x_131:
[----:B------:R-:W-:Y:S05]  /*4a60*/  BSYNC B1 ;  /* 0x0000000000017941 */ /* 0x000fea0003800000 */
.L_x_130:
        /* <DEDUP_REMOVED lines=12> */
.L_x_133:
[----:B------:R-:W-:Y:S05]  /*4b30*/  BSYNC B1 ;  /* 0x0000000000017941 */ /* 0x000fea0003800000 */
.L_x_132:
        /* <DEDUP_REMOVED lines=12> */
.L_x_135:
[----:B------:R-:W-:Y:S05]  /*4c00*/  BSYNC B1 ;  /* 0x0000000000017941 */ /* 0x000fea0003800000 */
.L_x_134:
        /* <DEDUP_REMOVED lines=12> */
.L_x_137:
[----:B------:R-:W-:Y:S05]  /*4cd0*/  BSYNC B1 ;  /* 0x0000000000017941 */ /* 0x000fea0003800000 */
.L_x_136:
        /* <DEDUP_REMOVED lines=12> */
.L_x_139:
[----:B------:R-:W-:Y:S05]  /*4da0*/  BSYNC B1 ;  /* 0x0000000000017941 */ /* 0x000fea0003800000 */
.L_x_138:
        /* <DEDUP_REMOVED lines=12> */
.L_x_141:
[----:B------:R-:W-:Y:S05]  /*4e70*/  BSYNC B1 ;  /* 0x0000000000017941 */ /* 0x000fea0003800000 */
.L_x_140:
        /* <DEDUP_REMOVED lines=12> */
.L_x_143:
[----:B------:R-:W-:Y:S05]  /*4f40*/  BSYNC B1 ;  /* 0x0000000000017941 */ /* 0x000fea0003800000 */
.L_x_142:
        /* <DEDUP_REMOVED lines=12> */
.L_x_145:
[----:B------:R-:W-:Y:S05]  /*5010*/  BSYNC B1 ;  /* 0x0000000000017941 */ /* 0x000fea0003800000 */
.L_x_144:
        /* <DEDUP_REMOVED lines=12> */
.L_x_147:
[----:B------:R-:W-:Y:S05]  /*50e0*/  BSYNC B1 ;  /* 0x0000000000017941 */ /* 0x000fea0003800000 */
.L_x_146:
        /* <DEDUP_REMOVED lines=12> */
.L_x_149:
[----:B------:R-:W-:Y:S05]  /*51b0*/  BSYNC B1 ;  /* 0x0000000000017941 */ /* 0x000fea0003800000 */
.L_x_148:
        /* <DEDUP_REMOVED lines=12> */
.L_x_151:
[----:B------:R-:W-:Y:S05]  /*5280*/  BSYNC B1 ;  /* 0x0000000000017941 */ /* 0x000fea0003800000 */
.L_x_150:
        /* <DEDUP_REMOVED lines=12> */
.L_x_153:
[----:B------:R-:W-:Y:S05]  /*5350*/  BSYNC B1 ;  /* 0x0000000000017941 */ /* 0x000fea0003800000 */
.L_x_152:
        /* <DEDUP_REMOVED lines=12> */
.L_x_155:
[----:B------:R-:W-:Y:S05]  /*5420*/  BSYNC B1 ;  /* 0x0000000000017941 */ /* 0x000fea0003800000 */
.L_x_154:
        /* <DEDUP_REMOVED lines=12> */
.L_x_157:
[----:B------:R-:W-:Y:S05]  /*54f0*/  BSYNC B1 ;  /* 0x0000000000017941 */ /* 0x000fea0003800000 */
.L_x_156:
[----:B-1---5:R-:W-:Y:S01]  /*5500*/  IMAD.U32 R91, R154, 0x10000, RZ ;  /* 0x000100009a5b7824 */ /* 0x022fe200078e00ff */
[----:B------:R-:W-:Y:S01]  /*5510*/  ISETP.GT.AND P1, PT, R0, 0x79, P0 ;  /* 0x000000790000780c */ /* 0x000fe20000724270 */
[----:B------:R-:W-:Y:S01]  /*5520*/  @P2 IMAD.MOV.U32 R8, RZ, RZ, R170 ;  /* 0x000000ffff082224 */ /* 0x000fe200078e00aa */
[----:B------:R-:W-:Y:S01]  /*5530*/  IADD3 R157, P0, R157, 0x80, RZ ;  /* 0x000000809d9d7810 */ /* 0x000fe20007f1e0ff */
[----:B------:R-:W-:Y:S01]  /*5540*/  FMUL R91, R91, R156 ;  /* 0x0000009c5b5b7220 */ /* 0x000fe20000400000 */
[----:B------:R-:W-:Y:S03]  /*5550*/  BSSY B1, `(.L_x_158) ;  /* 0x0000009000017945 */ /* 0x000fe60003800000 */
[----:B------:R-:W-:-:S05]  /*5560*/  FFMA R91, R150, R155, R91 ;  /* 0x0000009b965b7223 */ /* 0x000fca000000005b */
[----:B------:R-:W-:-:S04]  /*5570*/  F2FP.BF16.F32.PACK_AB R91, RZ, R91 ;  /* 0x0000005bff5b723e */ /* 0x000fc800000010ff */
[----:B------:R-:W-:Y:S01]  /*5580*/  PRMT R90, R91, 0x7610, R90 ;  /* 0x000076105b5a7816 */ /* 0x000fe2000000005a */
[----:B------:R-:W-:Y:S02]  /*5590*/  IMAD.X R91, RZ, RZ, R9, P0 ;  /* 0x000000ffff5b7224 */ /* 0x000fe400000e0609 */
[----:B------:R-:W-:-:S05]  /*55a0*/  @P2 IMAD.MOV.U32 R9, RZ, RZ, R171 ;  /* 0x000000ffff092224 */ /* 0x000fca00078e00ab */
[----:B------:R1:W-:Y:S01]  /*55b0*/  @P2 STG.E.U16 desc[UR36][R8.64+0xf0], R90 ;  /* 0x0000f05a08002986 */ /* 0x0003e2000c101524 */
[----:B------:R-:W-:Y:S05]  /*55c0*/  @!P1 BRA `(.L_x_159) ;  /* 0x0000000000049947 */ /* 0x000fea0003800000 */
[----:B------:R0:W5:Y:S02]  /*55d0*/  LDG.E.LTC128B.U16 R154, desc[UR36][R88.64+0xf2] ;  /* 0x0000f224589a7981 */ /* 0x000164000c1e1520 */
.L_x_159:
[----:B------:R-:W-:Y:S05]  /*55e0*/  BSYNC B1 ;  /* 0x0000000000017941 */ /* 0x000fea0003800000 */
.L_x_158:
[----:B-1---5:R-:W-:Y:S01]  /*55f0*/  IMAD.U32 R9, R154, 0x10000, RZ ;  /* 0x000100009a097824 */ /* 0x022fe200078e00ff */
[----:B------:R-:W-:Y:S01]  /*5600*/  ISETP.GT.AND P0, PT, R3, 0x80, PT ;  /* 0x000000800300780c */ /* 0x000fe20003f04270 */
[----:B------:R-:W-:Y:S02]  /*5610*/  IMAD R8, R91, R14, RZ ;  /* 0x0000000e5b087224 */ /* 0x000fe400078e02ff */
[----:B0-2---:R-:W-:Y:S01]  /*5620*/  FMUL R88, R9, R156 ;  /* 0x0000009c09587220 */ /* 0x005fe20000400000 */
[----:B------:R-:W-:Y:S01]  /*5630*/  ISETP.GT.AND P3, PT, R0, RZ, P0 ;  /* 0x000000ff0000720c */ /* 0x000fe20000764270 */
[C---:B------:R-:W-:Y:S02]  /*5640*/  IMAD R97, R157.reuse, R15, R8 ;  /* 0x0000000f9d617224 */ /* 0x040fe400078e0208 */
[----:B------:R-:W-:-:S04]  /*5650*/  IMAD.WIDE.U32 R8, R157, R14, R158 ;  /* 0x0000000e9d087225 */ /* 0x000fc800078e009e */
[----:B------:R-:W-:Y:S01]  /*5660*/  FFMA R151, R151, R155, R88 ;  /* 0x0000009b97977223 */ /* 0x000fe20000000058 */
[----:B------:R-:W-:Y:S01]  /*5670*/  IMAD.IADD R9, R9, 0x1, R97 ;  /* 0x0000000109097824 */ /* 0x000fe200078e0261 */
[----:B------:R-:W-:-:S03]  /*5680*/  LEA R88, P2, R8, R10, 0x1 ;  /* 0x0000000a08587211 */ /* 0x000fc600078408ff */
[----:B------:R-:W-:Y:S02]  /*5690*/  F2FP.BF16.F32.PACK_AB R151, RZ, R151 ;  /* 0x00000097ff97723e */ /* 0x000fe400000010ff */
[----:B------:R-:W-:-:S03]  /*56a0*/  LEA.HI.X R89, R8, R11, R9, 0x1, P2 ;  /* 0x0000000b08597211 */ /* 0x000fc600010f0c09 */
[----:B------:R0:W-:Y:S04]  /*56b0*/  @P1 STG.E.U16 desc[UR36][R170.64+0xf2], R151 ;  /* 0x0000f297aa001986 */ /* 0x0001e8000c101524 */
[----:B------:R-:W2:Y:S01]  /*56c0*/  @P3 LDG.E.LTC128B.U16 R154, desc[UR36][R88.64] ;  /* 0x00000024589a3981 */ /* 0x000ea2000c1e1520 */
[----:B------:R-:W-:Y:S01]  /*56d0*/  IMAD.WIDE.U32 R8, R157, R14, R6 ;  /* 0x0000000e9d087225 */ /* 0x000fe200078e0006 */
[----:B------:R-:W-:Y:S01]  /*56e0*/  SHF.L.U64.HI R95, R4, 0x8, R5 ;  /* 0x00000008045f7819 */ /* 0x000fe20000010205 */
[----:B------:R-:W-:Y:S01]  /*56f0*/  BSSY B1, `(.L_x_160) ;  /* 0x0000011000017945 */ /* 0x000fe20003800000 */
[----:B------:R-:W-:Y:S01]  /*5700*/  ISETP.GT.AND P2, PT, R0, 0x1, P0 ;  /* 0x000000010000780c */ /* 0x000fe20000744270 */
[----:B------:R-:W-:Y:S02]  /*5710*/  IMAD.IADD R9, R97, 0x1, R9 ;  /* 0x0000000161097824 */ /* 0x000fe400078e0209 */
[----:B------:R-:W-:-:S02]  /*5720*/  IMAD.SHL.U32 R93, R4, 0x100, RZ ;  /* 0x00000100045d7824 */ /* 0x000fc400078e00ff */
[----:B------:R-:W-:-:S03]  /*5730*/  IMAD.WIDE.U32 R90, R23, R12, R8 ;  /* 0x0000000c175a7225 */ /* 0x000fc600078e0008 */
[----:B------:R-:W-:Y:S01]  /*5740*/  IADD3 R8, P1, R93, R160, RZ ;  /* 0x000000a05d087210 */ /* 0x000fe20007f3e0ff */
[----:B------:R-:W-:Y:S01]  /*5750*/  IMAD.IADD R5, R13, 0x1, R91 ;  /* 0x000000010d057824 */ /* 0x000fe200078e025b */
[----:B------:R-:W-:-:S03]  /*5760*/  LEA R4, P4, R90, R10, 0x1 ;  /* 0x0000000a5a047211 */ /* 0x000fc600078808ff */
[----:B------:R-:W-:Y:S01]  /*5770*/  IMAD.X R9, R95, 0x1, R161, P1 ;  /* 0x000000015f097824 */ /* 0x000fe200008e06a1 */
[----:B------:R-:W-:Y:S02]  /*5780*/  LEA.HI.X R5, R90, R11, R5, 0x1, P4 ;  /* 0x0000000b5a057211 */ /* 0x000fe400020f0c05 */
[----:B--2---:R-:W-:-:S05]  /*5790*/  SHF.L.U32 R15, R154, 0x10, RZ ;  /* 0x000000109a0f7819 */ /* 0x004fca00000006ff */
[----:B------:R-:W-:-:S04]  /*57a0*/  FMUL R15, R15, R156 ;  /* 0x0000009c0f0f7220 */ /* 0x000fc80000400000 */
[----:B------:R-:W-:-:S05]  /*57b0*/  FFMA R15, R24, R155, R15 ;  /* 0x0000009b180f7223 */ /* 0x000fca000000000f */
[----:B------:R-:W-:-:S05]  /*57c0*/  F2FP.BF16.F32.PACK_AB R15, RZ, R15 ;  /* 0x0000000fff0f723e */ /* 0x000fca00000010ff */
[----:B------:R0:W-:Y:S01]  /*57d0*/  @P3 STG.E.U16 desc[UR36][R8.64], R15 ;  /* 0x0000000f08003986 */ /* 0x0001e2000c101524 */
[----:B------:R-:W-:Y:S05]  /*57e0*/  @!P2 BRA `(.L_x_161) ;  /* 0x000000000004a947 */ /* 0x000fea0003800000 */
[----:B------:R1:W5:Y:S02]  /*57f0*/  LDG.E.LTC128B.U16 R154, desc[UR36][R4.64+0x2] ;  /* 0x00000224049a7981 */ /* 0x000364000c1e1520 */
.L_x_161:
[----:B------:R-:W-:Y:S05]  /*5800*/  BSYNC B1 ;  /* 0x0000000000017941 */ /* 0x000fea0003800000 */
.L_x_160:
[----:B0----5:R-:W-:Y:S01]  /*5810*/  IMAD.U32 R15, R154, 0x10000, RZ ;  /* 0x000100009a0f7824 */ /* 0x021fe200078e00ff */
[----:B------:R-:W-:Y:S01]  /*5820*/  ISETP.GT.AND P1, PT, R3, 0x88, PT ;  /* 0x000000880300780c */ /* 0x000fe20003f24270 */
[----:B------:R-:W-:Y:S02]  /*5830*/  BSSY B1, `(.L_x_162) ;  /* 0x000000f000017945 */ /* 0x000fe40003800000 */
[----:B------:R-:W-:Y:S01]  /*5840*/  FMUL R24, R15, R156 ;  /* 0x0000009c0f187220 */ /* 0x000fe20000400000 */
[----:B------:R-:W-:Y:S01]  /*5850*/  IMAD.WIDE.U32 R14, R157, R14, R164 ;  /* 0x0000000e9d0e7225 */ /* 0x000fe200078e00a4 */
[----:B------:R-:W-:-:S03]  /*5860*/  ISETP.GT.AND P3, PT, R0, RZ, P1 ;  /* 0x000000ff0000720c */ /* 0x000fc60000f64270 */
[----:B------:R-:W-:Y:S01]  /*5870*/  FFMA R24, R25, R155, R24 ;  /* 0x0000009b19187223 */ /* 0x000fe20000000018 */
[----:B------:R-:W-:Y:S01]  /*5880*/  IMAD.IADD R97, R97, 0x1, R15 ;  /* 0x0000000161617824 */ /* 0x000fe200078e020f */
[-C--:B------:R-:W-:Y:S02]  /*5890*/  IADD3 R21, P5, R20, R14.reuse, RZ ;  /* 0x0000000e14157210 */ /* 0x080fe40007fbe0ff */
[----:B------:R-:W-:Y:S02]  /*58a0*/  IADD3 R20, P4, R6, R14, RZ ;  /* 0x0000000e06147210 */ /* 0x000fe40007f9e0ff */
[----:B------:R-:W-:Y:S01]  /*58b0*/  F2FP.BF16.F32.PACK_AB R24, RZ, R24 ;  /* 0x00000018ff18723e */ /* 0x000fe200000010ff */
[----:B------:R-:W-:Y:S01]  /*58c0*/  IMAD.X R158, R97, 0x1, R159, P5 ;  /* 0x00000001619e7824 */ /* 0x000fe200028e069f */
[----:B------:R-:W-:-:S03]  /*58d0*/  LEA R14, P5, R21, R10, 0x1 ;  /* 0x0000000a150e7211 */ /* 0x000fc600078a08ff */
[----:B------:R0:W-:Y:S01]  /*58e0*/  @P2 STG.E.U16 desc[UR36][R8.64+0x2], R24 ;  /* 0x0000021808002986 */ /* 0x0001e2000c101524 */
[----:B------:R-:W-:Y:S01]  /*58f0*/  LEA.HI.X R15, R21, R11, R158, 0x1, P5 ;  /* 0x0000000b150f7211 */ /* 0x000fe200028f0c9e */
[----:B------:R-:W-:Y:S08]  /*5900*/  @!P3 BRA `(.L_x_163) ;  /* 0x000000000004b947 */ /* 0x000ff00003800000 */
[----:B------:R2:W5:Y:S02]  /*5910*/  LDG.E.LTC128B.U16 R154, desc[UR36][R14.64] ;  /* 0x000000240e9a7981 */ /* 0x000564000c1e1520 */
.L_x_163:
[----:B------:R-:W-:Y:S05]  /*5920*/  BSYNC B1 ;  /* 0x0000000000017941 */ /* 0x000fea0003800000 */
.L_x_162:
[----:B-----5:R-:W-:Y:S01]  /*5930*/  IMAD.U32 R3, R154, 0x10000, RZ ;  /* 0x000100009a037824 */ /* 0x020fe200078e00ff */
[----:B------:R-:W-:Y:S01]  /*5940*/  ISETP.GT.AND P2, PT, R0, 0x1, P1 ;  /* 0x000000010000780c */ /* 0x000fe20000f44270 */
[----:B------:R-:W-:Y:S01]  /*5950*/  IMAD.X R21, R7, 0x1, R97, P4 ;  /* 0x0000000107157824 */ /* 0x000fe200020e0661 */
[----:B------:R-:W-:Y:S01]  /*5960*/  IADD3 R6, P4, R8, R167, RZ ;  /* 0x000000a708067210 */ /* 0x000fe20007f9e0ff */
[----:B------:R-:W-:Y:S01]  /*5970*/  FMUL R3, R3, R156 ;  /* 0x0000009c03037220 */ /* 0x000fe20000400000 */
[----:B------:R-:W-:Y:S01]  /*5980*/  BSSY B1, `(.L_x_164) ;  /* 0x000000b000017945 */ /* 0x000fe20003800000 */
[----:B--2---:R-:W-:Y:S01]  /*5990*/  IMAD.WIDE.U32 R14, R23, R12, R20 ;  /* 0x0000000c170e7225 */ /* 0x004fe200078e0014 */
[----:B------:R-:W-:-:S03]  /*59a0*/  IADD3.X R7, R9, R169, RZ, P4, !PT ;  /* 0x000000a909077210 */ /* 0x000fc600027fe4ff */
[----:B------:R-:W-:Y:S01]  /*59b0*/  FFMA R3, R26, R155, R3 ;  /* 0x0000009b1a037223 */ /* 0x000fe20000000003 */
[----:B------:R-:W-:Y:S01]  /*59c0*/  IMAD.IADD R13, R13, 0x1, R15 ;  /* 0x000000010d0d7824 */ /* 0x000fe200078e020f */
[----:B------:R-:W-:-:S03]  /*59d0*/  LEA R10, P5, R14, R10, 0x1 ;  /* 0x0000000a0e0a7211 */ /* 0x000fc600078a08ff */
[----:B------:R-:W-:Y:S02]  /*59e0*/  F2FP.BF16.F32.PACK_AB R3, RZ, R3 ;  /* 0x00000003ff03723e */ /* 0x000fe400000010ff */
[----:B------:R-:W-:-:S03]  /*59f0*/  LEA.HI.X R11, R14, R11, R13, 0x1, P5 ;  /* 0x0000000b0e0b7211 */ /* 0x000fc600028f0c0d */
[----:B------:R2:W-:Y:S01]  /*5a00*/  @P3 STG.E.U16 desc[UR36][R6.64], R3 ;  /* 0x0000000306003986 */ /* 0x0005e2000c101524 */
[----:B------:R-:W-:Y:S05]  /*5a10*/  @!P2 BRA `(.L_x_165) ;  /* 0x000000000004a947 */ /* 0x000fea0003800000 */
[----:B------:R0:W5:Y:S02]  /*5a20*/  LDG.E.LTC128B.U16 R154, desc[UR36][R10.64+0x2] ;  /* 0x000002240a9a7981 */ /* 0x000164000c1e1520 */
.L_x_165:
[----:B------:R-:W-:Y:S05]  /*5a30*/  BSYNC B1 ;  /* 0x0000000000017941 */ /* 0x000fea0003800000 */
.L_x_164:
[----:B--2--5:R-:W-:Y:S01]  /*5a40*/  IMAD.U32 R3, R154, 0x10000, RZ ;  /* 0x000100009a037824 */ /* 0x024fe200078e00ff */
[----:B------:R-:W-:Y:S01]  /*5a50*/  ISETP.GT.AND P3, PT, R0, 0x8, P0 ;  /* 0x000000080000780c */ /* 0x000fe20000764270 */
[----:B------:R-:W-:Y:S02]  /*5a60*/  BSSY B1, `(.L_x_166) ;  /* 0x0000007000017945 */ /* 0x000fe40003800000 */
[----:B------:R-:W-:-:S04]  /*5a70*/  FMUL R12, R3, R156 ;  /* 0x0000009c030c7220 */ /* 0x000fc80000400000 */
[----:B------:R-:W-:-:S05]  /*5a80*/  FFMA R12, R27, R155, R12 ;  /* 0x0000009b1b0c7223 */ /* 0x000fca000000000c */
[----:B------:R-:W-:-:S05]  /*5a90*/  F2FP.BF16.F32.PACK_AB R12, RZ, R12 ;  /* 0x0000000cff0c723e */ /* 0x000fca00000010ff */
[----:B------:R2:W-:Y:S01]  /*5aa0*/  @P2 STG.E.U16 desc[UR36][R6.64+0x2], R12 ;  /* 0x0000020c06002986 */ /* 0x0005e2000c101524 */
[----:B------:R-:W-:Y:S05]  /*5ab0*/  @!P3 BRA `(.L_x_167) ;  /* 0x000000000004b947 */ /* 0x000fea0003800000 */
[----:B------:R0:W5:Y:S02]  /*5ac0*/  LDG.E.LTC128B.U16 R154, desc[UR36][R4.64+0x10] ;  /* 0x00001024049a7981 */ /* 0x000164000c1e1520 */
.L_x_167:
[----:B------:R-:W-:Y:S05]  /*5ad0*/  BSYNC B1 ;  /* 0x0000000000017941 */ /* 0x000fea0003800000 */
.L_x_166:
[----:B-----5:R-:W-:Y:S01]  /*5ae0*/  IMAD.U32 R3, R154, 0x10000, RZ ;  /* 0x000100009a037824 */ /* 0x020fe200078e00ff */
[----:B------:R-:W-:Y:S01]  /*5af0*/  ISETP.GT.AND P2, PT, R0, 0x9, P0 ;  /* 0x000000090000780c */ /* 0x000fe20000744270 */
[----:B--2---:R-:W-:Y:S01]  /*5b00*/  IMAD.MOV.U32 R6, RZ, RZ, R8 ;  /* 0x000000ffff067224 */ /* 0x004fe200078e0008 */
[----:B------:R-:W-:Y:S01]  /*5b10*/  BSSY B1, `(.L_x_168) ;  /* 0x0000008000017945 */ /* 0x000fe20003800000 */
[----:B------:R-:W-:Y:S01]  /*5b20*/  FMUL R3, R3, R156 ;  /* 0x0000009c03037220 */ /* 0x000fe20000400000 */
[----:B------:R-:W-:-:S03]  /*5b30*/  IMAD.MOV.U32 R7, RZ, RZ, R9 ;  /* 0x000000ffff077224 */ /* 0x000fc600078e0009 */
[----:B------:R-:W-:-:S05]  /*5b40*/  FFMA R3, R28, R155, R3 ;  /* 0x0000009b1c037223 */ /* 0x000fca0000000003 */
[----:B------:R-:W-:-:S05]  /*5b50*/  F2FP.BF16.F32.PACK_AB R3, RZ, R3 ;  /* 0x00000003ff03723e */ /* 0x000fca00000010ff */
[----:B------:R2:W-:Y:S01]  /*5b60*/  @P3 STG.E.U16 desc[UR36][R6.64+0x10], R3 ;  /* 0x0000100306003986 */ /* 0x0005e2000c101524 */
[----:B------:R-:W-:Y:S05]  /*5b70*/  @!P2 BRA `(.L_x_169) ;  /* 0x000000000004a947 */ /* 0x000fea0003800000 */
[----:B------:R0:W5:Y:S02]  /*5b80*/  LDG.E.LTC128B.U16 R154, desc[UR36][R4.64+0x12] ;  /* 0x00001224049a7981 */ /* 0x000164000c1e1520 */
.L_x_169:
[----:B------:R-:W-:Y:S05]  /*5b90*/  BSYNC B1 ;  /* 0x0000000000017941 */ /* 0x000fea0003800000 */
.L_x_168:
        /* <DEDUP_REMOVED lines=9> */
.L_x_171:
[----:B------:R-:W-:Y:S05]  /*5c30*/  BSYNC B1 ;  /* 0x0000000000017941 */ /* 0x000fea0003800000 */
.L_x_170:
[----:B-----5:R-:W-:Y:S01]  /*5c40*/  IMAD.U32 R3, R154, 0x10000, RZ ;  /* 0x000100009a037824 */ /* 0x020fe200078e00ff */
[----:B0-----:R-:W-:Y:S01]  /*5c50*/  IADD3 R8, P3, R167, R8, RZ ;  /* 0x00000008a7087210 */ /* 0x001fe20007f7e0ff */
[----:B------:R-:W-:Y:S01]  /*5c60*/  BSSY B1, `(.L_x_172) ;  /* 0x0000009000017945 */ /* 0x000fe20003800000 */
[----:B------:R-:W-:Y:S01]  /*5c70*/  ISETP.GT.AND P2, PT, R0, 0x9, P1 ;  /* 0x000000090000780c */ /* 0x000fe20000f44270 */
[----:B------:R-:W-:Y:S02]  /*5c80*/  FMUL R3, R3, R156 ;  /* 0x0000009c03037220 */ /* 0x000fe40000400000 */
[----:B------:R-:W-:Y:S02]  /*5c90*/  IMAD.X R9, R169, 0x1, R9, P3 ;  /* 0x00000001a9097824 */ /* 0x000fe400018e0609 */
[----:B------:R-:W-:-:S05]  /*5ca0*/  FFMA R3, R30, R155, R3 ;  /* 0x0000009b1e037223 */ /* 0x000fca0000000003 */
[----:B------:R-:W-:-:S05]  /*5cb0*/  F2FP.BF16.F32.PACK_AB R3, RZ, R3 ;  /* 0x00000003ff03723e */ /* 0x000fca00000010ff */
[----:B------:R0:W-:Y:S01]  /*5cc0*/  @P4 STG.E.U16 desc[UR36][R8.64+0x10], R3 ;  /* 0x0000100308004986 */ /* 0x0001e2000c101524 */
[----:B------:R-:W-:Y:S05]  /*5cd0*/  @!P2 BRA `(.L_x_173) ;  /* 0x000000000004a947 */ /* 0x000fea0003800000 */
[----:B------:R0:W5:Y:S02]  /*5ce0*/  LDG.E.LTC128B.U16 R154, desc[UR36][R10.64+0x12] ;  /* 0x000012240a9a7981 */ /* 0x000164000c1e1520 */
.L_x_173:
[----:B------:R-:W-:Y:S05]  /*5cf0*/  BSYNC B1 ;  /* 0x0000000000017941 */ /* 0x000fea0003800000 */
.L_x_172:
[----:B0----5:R-:W-:Y:S01]  /*5d00*/  IMAD.U32 R3, R154, 0x10000, RZ ;  /* 0x000100009a037824 */ /* 0x021fe200078e00ff */
[----:B------:R-:W-:Y:S01]  /*5d10*/  ISETP.GT.AND P3, PT, R0, 0x10, P0 ;  /* 0x000000100000780c */ /* 0x000fe20000764270 */
[----:B------:R-:W-:Y:S02]  /*5d20*/  BSSY B1, `(.L_x_174) ;  /* 0x0000009000017945 */ /* 0x000fe40003800000 */
[----:B------:R-:W-:-:S04]  /*5d30*/  FMUL R8, R3, R156 ;  /* 0x0000009c03087220 */ /* 0x000fc80000400000 */
[----:B------:R-:W-:Y:S01]  /*5d40*/  FFMA R31, R31, R155, R8 ;  /* 0x0000009b1f1f7223 */ /* 0x000fe20000000008 */
[----:B------:R-:W-:-:S04]  /*5d50*/  IADD3 R8, P4, P5, R167, R160, R93 ;  /* 0x000000a0a7087210 */ /* 0x000fc80007d9e05d */
[----:B------:R-:W-:Y:S02]  /*5d60*/  F2FP.BF16.F32.PACK_AB R31, RZ, R31 ;  /* 0x0000001fff1f723e */ /* 0x000fe400000010ff */
[----:B------:R-:W-:-:S05]  /*5d70*/  IADD3.X R9, R169, R161, R95, P4, P5 ;  /* 0x000000a1a9097210 */ /* 0x000fca00027ea45f */
[----:B------:R0:W-:Y:S01]  /*5d80*/  @P2 STG.E.U16 desc[UR36][R8.64+0x12], R31 ;  /* 0x0000121f08002986 */ /* 0x0001e2000c101524 */
[----:B------:R-:W-:Y:S05]  /*5d90*/  @!P3 BRA `(.L_x_175) ;  /* 0x000000000004b947 */ /* 0x000fea0003800000 */
[----:B------:R0:W5:Y:S02]  /*5da0*/  LDG.E.LTC128B.U16 R154, desc[UR36][R4.64+0x20] ;  /* 0x00002024049a7981 */ /* 0x000164000c1e1520 */
.L_x_175:
[----:B------:R-:W-:Y:S05]  /*5db0*/  BSYNC B1 ;  /* 0x0000000000017941 */ /* 0x000fea0003800000 */
.L_x_174:
[----:B-----5:R-:W-:Y:S01]  /*5dc0*/  IMAD.U32 R3, R154, 0x10000, RZ ;  /* 0x000100009a037824 */ /* 0x020fe200078e00ff */
        /* <DEDUP_REMOVED lines=8> */
.L_x_177:
[----:B------:R-:W-:Y:S05]  /*5e50*/  BSYNC B1 ;  /* 0x0000000000017941 */ /* 0x000fea0003800000 */
.L_x_176:
[----:B0----5:R-:W-:Y:S01]  /*5e60*/  IMAD.U32 R3, R154, 0x10000, RZ ;  /* 0x000100009a037824 */ /* 0x021fe200078e00ff */
[----:B------:R-:W-:Y:S01]  /*5e70*/  ISETP.GT.AND P3, PT, R0, 0x10, P1 ;  /* 0x000000100000780c */ /* 0x000fe20000f64270 */
[----:B------:R-:W-:Y:S02]  /*5e80*/  BSSY B1, `(.L_x_178) ;  /* 0x0000007000017945 */ /* 0x000fe40003800000 */
[----:B--2---:R-:W-:-:S04]  /*5e90*/  FMUL R12, R3, R156 ;  /* 0x0000009c030c7220 */ /* 0x004fc80000400000 */
[----:B------:R-:W-:-:S05]  /*5ea0*/  FFMA R12, R33, R155, R12 ;  /* 0x0000009b210c7223 */ /* 0x000fca000000000c */
[----:B------:R-:W-:-:S05]  /*5eb0*/  F2FP.BF16.F32.PACK_AB R12, RZ, R12 ;  /* 0x0000000cff0c723e */ /* 0x000fca00000010ff */
[----:B------:R0:W-:Y:S01]  /*5ec0*/  @P2 STG.E.U16 desc[UR36][R6.64+0x22], R12 ;  /* 0x0000220c06002986 */ /* 0x0001e2000c101524 */
[----:B------:R-:W-:Y:S05]  /*5ed0*/  @!P3 BRA `(.L_x_179) ;  /* 0x000000000004b947 */ /* 0x000fea0003800000 */
[----:B------:R2:W5:Y:S02]  /*5ee0*/  LDG.E.LTC128B.U16 R154, desc[UR36][R10.64+0x20] ;  /* 0x000020240a9a7981 */ /* 0x000564000c1e1520 */
.L_x_179:
[----:B------:R-:W-:Y:S05]  /*5ef0*/  BSYNC B1 ;  /* 0x0000000000017941 */ /* 0x000fea0003800000 */
.L_x_178:
[----:B-----5:R-:W-:Y:S01]  /*5f00*/  SHF.L.U32 R3, R154, 0x10, RZ ;  /* 0x000000109a037819 */ /* 0x020fe200000006ff */
[----:B------:R-:W-:Y:S01]  /*5f10*/  BSSY B1, `(.L_x_180) ;  /* 0x0000008000017945 */ /* 0x000fe20003800000 */
[----:B------:R-:W-:-:S03]  /*5f20*/  ISETP.GT.AND P2, PT, R0, 0x11, P1 ;  /* 0x000000110000780c */ /* 0x000fc60000f44270 */
[----:B------:R-:W-:-:S04]  /*5f30*/  FMUL R3, R3, R156 ;  /* 0x0000009c03037220 */ /* 0x000fc80000400000 */
[----:B------:R-:W-:-:S05]  /*5f40*/  FFMA R3, R34, R155, R3 ;  /* 0x0000009b22037223 */ /* 0x000fca0000000003 */
[----:B------:R-:W-:-:S05]  /*5f50*/  F2FP.BF16.F32.PACK_AB R3, RZ, R3 ;  /* 0x00000003ff03723e */ /* 0x000fca00000010ff */
[----:B------:R0:W-:Y:S01]  /*5f60*/  @P3 STG.E.U16 desc[UR36][R8.64+0x20], R3 ;  /* 0x0000200308003986 */ /* 0x0001e2000c101524 */
[----:B------:R-:W-:Y:S05]  /*5f70*/  @!P2 BRA `(.L_x_181) ;  /* 0x000000000004a947 */ /* 0x000fea0003800000 */
[----:B------:R0:W5:Y:S02]  /*5f80*/  LDG.E.LTC128B.U16 R154, desc[UR36][R10.64+0x22] ;  /* 0x000022240a9a7981 */ /* 0x000164000c1e1520 */
.L_x_181:
[----:B------:R-:W-:Y:S05]  /*5f90*/  BSYNC B1 ;  /* 0x0000000000017941 */ /* 0x000fea0003800000 */
.L_x_180:
[----:B0----5:R-:W-:Y:S01]  /*5fa0*/  IMAD.U32 R3, R154, 0x10000, RZ ;  /* 0x000100009a037824 */ /* 0x021fe200078e00ff */
        /* <DEDUP_REMOVED lines=8> */
.L_x_183:
[----:B------:R-:W-:Y:S05]  /*6030*/  BSYNC B1 ;  /* 0x0000000000017941 */ /* 0x000fea0003800000 */
.L_x_182:
        /* <DEDUP_REMOVED lines=9> */
.L_x_185:
[----:B------:R-:W-:Y:S05]  /*60d0*/  BSYNC B1 ;  /* 0x0000000000017941 */ /* 0x000fea0003800000 */
.L_x_184:
        /* <DEDUP_REMOVED lines=9> */
.L_x_187:
[----:B------:R-:W-:Y:S05]  /*6170*/  BSYNC B1 ;  /* 0x0000000000017941 */ /* 0x000fea0003800000 */
.L_x_186:
        /* <DEDUP_REMOVED lines=9> */
.L_x_189:
[----:B------:R-:W-:Y:S05]  /*6210*/  BSYNC B1 ;  /* 0x0000000000017941 */ /* 0x000fea0003800000 */
.L_x_188:
        /* <DEDUP_REMOVED lines=9> */
.L_x_191:
[----:B------:R-:W-:Y:S05]  /*62b0*/  BSYNC B1 ;  /* 0x0000000000017941 */ /* 0x000fea0003800000 */
.L_x_190:
        /* <DEDUP_REMOVED lines=9> */
.L_x_193:
[----:B------:R-:W-:Y:S05]  /*6350*/  BSYNC B1 ;  /* 0x0000000000017941 */ /* 0x000fea0003800000 */
.L_x_192:
        /* <DEDUP_REMOVED lines=9> */
.L_x_195:
[----:B------:R-:W-:Y:S05]  /*63f0*/  BSYNC B1 ;  /* 0x0000000000017941 */ /* 0x000fea0003800000 */
.L_x_194:
        /* <DEDUP_REMOVED lines=9> */
.L_x_197:
[----:B------:R-:W-:Y:S05]  /*6490*/  BSYNC B1 ;  /* 0x0000000000017941 */ /* 0x000fea0003800000 */
.L_x_196:
        /* <DEDUP_REMOVED lines=9> */
.L_x_199:
[----:B------:R-:W-:Y:S05]  /*6530*/  BSYNC B1 ;  /* 0x0000000000017941 */ /* 0x000fea0003800000 */
.L_x_198:
        /* <DEDUP_REMOVED lines=9> */
.L_x_201:
[----:B------:R-:W-:Y:S05]  /*65d0*/  BSYNC B1 ;  /* 0x0000000000017941 */ /* 0x000fea0003800000 */
.L_x_200:
[----:B0----5:R-:W-:Y:S01]  /*65e0*/  SHF.L.U32 R3, R154, 0x10, RZ ;  /* 0x000000109a037819 */ /* 0x021fe200000006ff */
        /* <DEDUP_REMOVED lines=8> */
.L_x_203:
[----:B------:R-:W-:Y:S05]  /*6670*/  BSYNC B1 ;  /* 0x0000000000017941 */ /* 0x000fea0003800000 */
.L_x_202:
        /* <DEDUP_REMOVED lines=9> */
.L_x_205:
[----:B------:R-:W-:Y:S05]  /*6710*/  BSYNC B1 ;  /* 0x0000000000017941 */ /* 0x000fea0003800000 */
.L_x_204:
        /* <DEDUP_REMOVED lines=9> */
.L_x_207:
[----:B------:R-:W-:Y:S05]  /*67b0*/  BSYNC B1 ;  /* 0x0000000000017941 */ /* 0x000fea0003800000 */
.L_x_206:
        /* <DEDUP_REMOVED lines=9> */
.L_x_209:
[----:B------:R-:W-:Y:S05]  /*6850*/  BSYNC B1 ;  /* 0x0000000000017941 */ /* 0x000fea0003800000 */
.L_x_208:
        /* <DEDUP_REMOVED lines=9> */
.L_x_211:
[----:B------:R-:W-:Y:S05]  /*68f0*/  BSYNC B1 ;  /* 0x0000000000017941 */ /* 0x000fea0003800000 */
.L_x_210:
        /* <DEDUP_REMOVED lines=9> */
.L_x_213:
[----:B------:R-:W-:Y:S05]  /*6990*/  BSYNC B1 ;  /* 0x0000000000017941 */ /* 0x000fea0003800000 */
.L_x_212:
        /* <DEDUP_REMOVED lines=9> */
.L_x_215:
[----:B------:R-:W-:Y:S05]  /*6a30*/  BSYNC B1 ;  /* 0x0000000000017941 */ /* 0x000fea0003800000 */
.L_x_214:
        /* <DEDUP_REMOVED lines=9> */
.L_x_217:
[----:B------:R-:W-:Y:S05]  /*6ad0*/  BSYNC B1 ;  /* 0x0000000000017941 */ /* 0x000fea0003800000 */
.L_x_216:
        /* <DEDUP_REMOVED lines=9> */
.L_x_219:
[----:B------:R-:W-:Y:S05]  /*6b70*/  BSYNC B1 ;  /* 0x0000000000017941 */ /* 0x000fea0003800000 */
.L_x_218:
        /* <DEDUP_REMOVED lines=9> */
.L_x_221:
[----:B------:R-:W-:Y:S05]  /*6c10*/  BSYNC B1 ;  /* 0x0000000000017941 */ /* 0x000fea0003800000 */
.L_x_220:
        /* <DEDUP_REMOVED lines=9> */
.L_x_223:
[----:B------:R-:W-:Y:S05]  /*6cb0*/  BSYNC B1 ;  /* 0x0000000000017941 */ /* 0x000fea0003800000 */
.L_x_222:
        /* <DEDUP_REMOVED lines=9> */
.L_x_225:
[----:B------:R-:W-:Y:S05]  /*6d50*/  BSYNC B1 ;  /* 0x0000000000017941 */ /* 0x000fea0003800000 */
.L_x_224:
        /* <DEDUP_REMOVED lines=9> */
.L_x_227:
[----:B------:R-:W-:Y:S05]  /*6df0*/  BSYNC B1 ;  /* 0x0000000000017941 */ /* 0x000fea0003800000 */
.L_x_226:
        /* <DEDUP_REMOVED lines=9> */
.L_x_229:
[----:B------:R-:W-:Y:S05]  /*6e90*/  BSYNC B1 ;  /* 0x0000000000017941 */ /* 0x000fea0003800000 */
.L_x_228:
        /* <DEDUP_REMOVED lines=9> */
.L_x_231:
[----:B------:R-:W-:Y:S05]  /*6f30*/  BSYNC B1 ;  /* 0x0000000000017941 */ /* 0x000fea0003800000 */
.L_x_230:
        /* <DEDUP_REMOVED lines=9> */
.L_x_233:
[----:B------:R-:W-:Y:S05]  /*6fd0*/  BSYNC B1 ;  /* 0x0000000000017941 */ /* 0x000fea0003800000 */
.L_x_232:
        /* <DEDUP_REMOVED lines=9> */
.L_x_235:
[----:B------:R-:W-:Y:S05]  /*7070*/  BSYNC B1 ;  /* 0x0000000000017941 */ /* 0x000fea0003800000 */
.L_x_234:
        /* <DEDUP_REMOVED lines=9> */
.L_x_237:
[----:B------:R-:W-:Y:S05]  /*7110*/  BSYNC B1 ;  /* 0x0000000000017941 */ /* 0x000fea0003800000 */
.L_x_236:
        /* <DEDUP_REMOVED lines=9> */
.L_x_239:
[----:B------:R-:W-:Y:S05]  /*71b0*/  BSYNC B1 ;  /* 0x0000000000017941 */ /* 0x000fea0003800000 */
.L_x_238:
        /* <DEDUP_REMOVED lines=9> */
.L_x_241:
[----:B------:R-:W-:Y:S05]  /*7250*/  BSYNC B1 ;  /* 0x0000000000017941 */ /* 0x000fea0003800000 */
.L_x_240:
        /* <DEDUP_REMOVED lines=9> */
.L_x_243:
[----:B------:R-:W-:Y:S05]  /*72f0*/  BSYNC B1 ;  /* 0x0000000000017941 */ /* 0x000fea0003800000 */
.L_x_242:
        /* <DEDUP_REMOVED lines=9> */
.L_x_245:
[----:B------:R-:W-:Y:S05]  /*7390*/  BSYNC B1 ;  /* 0x0000000000017941 */ /* 0x000fea0003800000 */
.L_x_244:
        /* <DEDUP_REMOVED lines=9> */
.L_x_247:
[----:B------:R-:W-:Y:S05]  /*7430*/  BSYNC B1 ;  /* 0x0000000000017941 */ /* 0x000fea0003800000 */
.L_x_246:
        /* <DEDUP_REMOVED lines=9> */
.L_x_249:
[----:B------:R-:W-:Y:S05]  /*74d0*/  BSYNC B1 ;  /* 0x0000000000017941 */ /* 0x000fea0003800000 */
.L_x_248:
        /* <DEDUP_REMOVED lines=9> */
.L_x_251:
[----:B------:R-:W-:Y:S05]  /*7570*/  BSYNC B1 ;  /* 0x0000000000017941 */ /* 0x000fea0003800000 */
.L_x_250:
        /* <DEDUP_REMOVED lines=9> */
.L_x_253:
[----:B------:R-:W-:Y:S05]  /*7610*/  BSYNC B1 ;  /* 0x0000000000017941 */ /* 0x000fea0003800000 */
.L_x_252:
        /* <DEDUP_REMOVED lines=9> */
.L_x_255:
[----:B------:R-:W-:Y:S05]  /*76b0*/  BSYNC B1 ;  /* 0x0000000000017941 */ /* 0x000fea0003800000 */
.L_x_254:
        /* <DEDUP_REMOVED lines=9> */
.L_x_257:
[----:B------:R-:W-:Y:S05]  /*7750*/  BSYNC B1 ;  /* 0x0000000000017941 */ /* 0x000fea0003800000 */
.L_x_256:
        /* <DEDUP_REMOVED lines=9> */
.L_x_259:
[----:B------:R-:W-:Y:S05]  /*77f0*/  BSYNC B1 ;  /* 0x0000000000017941 */ /* 0x000fea0003800000 */
.L_x_258:
        /* <DEDUP_REMOVED lines=9> */
.L_x_261:
[----:B------:R-:W-:Y:S05]  /*7890*/  BSYNC B1 ;  /* 0x0000000000017941 */ /* 0x000fea0003800000 */
.L_x_260:
        /* <DEDUP_REMOVED lines=9> */
.L_x_263:
[----:B------:R-:W-:Y:S05]  /*7930*/  BSYNC B1 ;  /* 0x0000000000017941 */ /* 0x000fea0003800000 */
.L_x_262:
        /* <DEDUP_REMOVED lines=9> */
.L_x_265:
[----:B------:R-:W-:Y:S05]  /*79d0*/  BSYNC B1 ;  /* 0x0000000000017941 */ /* 0x000fea0003800000 */
.L_x_264:
        /* <DEDUP_REMOVED lines=9> */
.L_x_267:
[----:B------:R-:W-:Y:S05]  /*7a70*/  BSYNC B1 ;  /* 0x0000000000017941 */ /* 0x000fea0003800000 */
.L_x_266:
        /* <DEDUP_REMOVED lines=9> */
.L_x_269:
[----:B------:R-:W-:Y:S05]  /*7b10*/  BSYNC B1 ;  /* 0x0000000000017941 */ /* 0x000fea0003800000 */
.L_x_268:
        /* <DEDUP_REMOVED lines=9> */
.L_x_271:
[----:B------:R-:W-:Y:S05]  /*7bb0*/  BSYNC B1 ;  /* 0x0000000000017941 */ /* 0x000fea0003800000 */
.L_x_270:
        /* <DEDUP_REMOVED lines=9> */
.L_x_273:
[----:B------:R-:W-:Y:S05]  /*7c50*/  BSYNC B1 ;  /* 0x0000000000017941 */ /* 0x000fea0003800000 */
.L_x_272:
        /* <DEDUP_REMOVED lines=9> */
.L_x_275:
[----:B------:R-:W-:Y:S05]  /*7cf0*/  BSYNC B1 ;  /* 0x0000000000017941 */ /* 0x000fea0003800000 */
.L_x_274:
        /* <DEDUP_REMOVED lines=9> */
.L_x_277:
[----:B------:R-:W-:Y:S05]  /*7d90*/  BSYNC B1 ;  /* 0x0000000000017941 */ /* 0x000fea0003800000 */
.L_x_276:
        /* <DEDUP_REMOVED lines=9> */
.L_x_279:
[----:B------:R-:W-:Y:S05]  /*7e30*/  BSYNC B1 ;  /* 0x0000000000017941 */ /* 0x000fea0003800000 */
.L_x_278:
        /* <DEDUP_REMOVED lines=9> */
.L_x_281:
[----:B------:R-:W-:Y:S05]  /*7ed0*/  BSYNC B1 ;  /* 0x0000000000017941 */ /* 0x000fea0003800000 */
.L_x_280:
[----:B0----5:R-:W-:Y:S01]  /*7ee0*/  IMAD.U32 R3, R154, 0x10000, RZ ;  /* 0x000100009a037824 */ /* 0x021fe200078e00ff */
[----:B------:R-:W-:Y:S01]  /*7ef0*/  ISETP.GT.AND P2, PT, R0, 0x78, P1 ;  /* 0x000000780000780c */ /* 0x000fe20000f44270 */
[----:B------:R-:W-:Y:S02]  /*7f00*/  BSSY B1, `(.L_x_282) ;  /* 0x0000007000017945 */ /* 0x000fe40003800000 */
[----:B-1----:R-:W-:-:S04]  /*7f10*/  FMUL R4, R3, R156 ;  /* 0x0000009c03047220 */ /* 0x002fc80000400000 */
[----:B------:R-:W-:-:S05]  /*7f20*/  FFMA R4, R85, R155, R4 ;  /* 0x0000009b55047223 */ /* 0x000fca0000000004 */
[----:B------:R-:W-:-:S05]  /*7f30*/  F2FP.BF16.F32.PACK_AB R4, RZ, R4 ;  /* 0x00000004ff04723e */ /* 0x000fca00000010ff */
[----:B------:R0:W-:Y:S01]  /*7f40*/  @P0 STG.E.U16 desc[UR36][R6.64+0xf2], R4 ;  /* 0x0000f20406000986 */ /* 0x0001e2000c101524 */
[----:B------:R-:W-:Y:S05]  /*7f50*/  @!P2 BRA `(.L_x_283) ;  /* 0x000000000004a947 */ /* 0x000fea0003800000 */
[----:B------:R1:W5:Y:S02]  /*7f60*/  LDG.E.LTC128B.U16 R154, desc[UR36][R10.64+0xf0] ;  /* 0x0000f0240a9a7981 */ /* 0x000364000c1e1520 */
.L_x_283:
[----:B------:R-:W-:Y:S05]  /*7f70*/  BSYNC B1 ;  /* 0x0000000000017941 */ /* 0x000fea0003800000 */
.L_x_282:
[----:B-----5:R-:W-:Y:S01]  /*7f80*/  IMAD.U32 R3, R154, 0x10000, RZ ;  /* 0x000100009a037824 */ /* 0x020fe200078e00ff */
[----:B------:R-:W-:Y:S01]  /*7f90*/  ISETP.GT.AND P1, PT, R0, 0x79, P1 ;  /* 0x000000790000780c */ /* 0x000fe20000f24270 */
[----:B0-----:R-:W-:Y:S01]  /*7fa0*/  @P2 IMAD.MOV.U32 R4, RZ, RZ, R8 ;  /* 0x000000ffff042224 */ /* 0x001fe200078e0008 */
[----:B------:R-:W-:Y:S01]  /*7fb0*/  BSSY B1, `(.L_x_284) ;  /* 0x0000008000017945 */ /* 0x000fe20003800000 */
[----:B------:R-:W-:Y:S01]  /*7fc0*/  FMUL R3, R3, R156 ;  /* 0x0000009c03037220 */ /* 0x000fe20000400000 */
[----:B------:R-:W-:-:S03]  /*7fd0*/  @P2 IMAD.MOV.U32 R5, RZ, RZ, R9 ;  /* 0x000000ffff052224 */ /* 0x000fc600078e0009 */
[----:B------:R-:W-:-:S05]  /*7fe0*/  FFMA R3, R86, R155, R3 ;  /* 0x0000009b56037223 */ /* 0x000fca0000000003 */
[----:B------:R-:W-:-:S05]  /*7ff0*/  F2FP.BF16.F32.PACK_AB R3, RZ, R3 ;  /* 0x00000003ff03723e */ /* 0x000fca00000010ff */
[----:B------:R0:W-:Y:S01]  /*8000*/  @P2 STG.E.U16 desc[UR36][R4.64+0xf0], R3 ;  /* 0x0000f00304002986 */ /* 0x0001e2000c101524 */
[----:B------:R-:W-:Y:S05]  /*8010*/  @!P1 BRA `(.L_x_285) ;  /* 0x0000000000049947 */ /* 0x000fea0003800000 */
[----:B------:R0:W5:Y:S02]  /*8020*/  LDG.E.LTC128B.U16 R154, desc[UR36][R10.64+0xf2] ;  /* 0x0000f2240a9a7981 */ /* 0x000164000c1e1520 */
.L_x_285:
[----:B------:R-:W-:Y:S05]  /*8030*/  BSYNC B1 ;  /* 0x0000000000017941 */ /* 0x000fea0003800000 */
.L_x_284:
[----:B------:R-:W-:Y:S05]  /*8040*/  @!P1 BRA `(.L_x_286) ;  /* 0x00000024004c9947 */ /* 0x000fea0003800000 */
[----:B0----5:R-:W-:-:S05]  /*8050*/  SHF.L.U32 R3, R154, 0x10, RZ ;  /* 0x000000109a037819 */ /* 0x021fca00000006ff */
[----:B------:R-:W-:-:S04]  /*8060*/  FMUL R0, R3, R156 ;  /* 0x0000009c03007220 */ /* 0x000fc80000400000 */
[----:B------:R-:W-:-:S05]  /*8070*/  FFMA R0, R87, R155, R0 ;  /* 0x0000009b57007223 */ /* 0x000fca0000000000 */
[----:B------:R-:W-:-:S05]  /*8080*/  F2FP.BF16.F32.PACK_AB R0, RZ, R0 ;  /* 0x00000000ff00723e */ /* 0x000fca00000010ff */
[----:B------:R0:W-:Y:S01]  /*8090*/  STG.E.U16 desc[UR36][R8.64+0xf2], R0 ;  /* 0x0000f20008007986 */ /* 0x0001e2000c101524 */
[----:B------:R-:W-:Y:S05]  /*80a0*/  BRA `(.L_x_286) ;  /* 0x0000002400347947 */ /* 0x000fea0003800000 */
.L_x_35:
[----:B------:R-:W-:Y:S01]  /*80b0*/  ULDC.64 UR4, c[0x0][0x5c0] ;  /* 0x0001700000047ab9 */ /* 0x000fe20000000a00 */
[-C--:B------:R-:W-:Y:S01]  /*80c0*/  FMUL R88, R88, R155.reuse ;  /* 0x0000009b58587220 */ /* 0x080fe20000400000 */
[----:B------:R-:W-:Y:S01]  /*80d0*/  LEA R6, P0, R168, UR4, 0x1 ;  /* 0x00000004a8067c11 */ /* 0x000fe2000f8008ff */
[----:B------:R-:W-:Y:S01]  /*80e0*/  IMAD.SHL.U32 R11, R4, 0x10, RZ ;  /* 0x00000010040b7824 */ /* 0x000fe200078e00ff */
[----:B------:R-:W-:Y:S01]  /*80f0*/  ISETP.GT.AND P2, PT, R0, 0x1, P3 ;  /* 0x000000010000780c */ /* 0x000fe20001f44270 */
[-C--:B------:R-:W-:Y:S01]  /*8100*/  FMUL R89, R89, R155.reuse ;  /* 0x0000009b59597220 */ /* 0x080fe20000400000 */
[----:B------:R-:W-:Y:S01]  /*8110*/  LEA.HI.X R7, R168, UR5, R167, 0x1, P0 ;  /* 0x00000005a8077c11 */ /* 0x000fe200080f0ca7 */
[-C--:B------:R-:W-:Y:S01]  /*8120*/  FMUL R90, R90, R155.reuse ;  /* 0x0000009b5a5a7220 */ /* 0x080fe20000400000 */
[----:B------:R-:W-:Y:S01]  /*8130*/  ISETP.GT.AND P0, PT, R3, 0x8, PT ;  /* 0x000000080300780c */ /* 0x000fe20003f04270 */
[-C--:B------:R-:W-:Y:S01]  /*8140*/  FMUL R91, R91, R155.reuse ;  /* 0x0000009b5b5b7220 */ /* 0x080fe20000400000 */
[----:B------:R-:W-:Y:S01]  /*8150*/  F2FP.BF16.F32.PACK_AB R88, RZ, R88 ;  /* 0x00000058ff58723e */ /* 0x000fe200000010ff */
[-C--:B------:R-:W-:Y:S01]  /*8160*/  FMUL R92, R92, R155.reuse ;  /* 0x0000009b5c5c7220 */ /* 0x080fe20000400000 */
[----:B------:R-:W-:Y:S01]  /*8170*/  ISETP.GT.AND P4, PT, R0, RZ, P0 ;  /* 0x000000ff0000720c */ /* 0x000fe20000784270 */
[-C--:B------:R-:W-:Y:S01]  /*8180*/  FMUL R93, R93, R155.reuse ;  /* 0x0000009b5d5d7220 */ /* 0x080fe20000400000 */
[----:B------:R-:W-:Y:S01]  /*8190*/  SHF.L.U64.HI R9, R4, 0x4, R5 ;  /* 0x0000000404097819 */ /* 0x000fe20000010205 */
[----:B------:R-:W-:Y:S01]  /*81a0*/  @P1 STG.E.U16 desc[UR36][R6.64], R88 ;  /* 0x0000005806001986 */ /* 0x000fe2000c101524 */
[----:B------:R-:W-:Y:S01]  /*81b0*/  IADD3 R12, P5, R11, R6, RZ ;  /* 0x000000060b0c7210 */ /* 0x000fe20007fbe0ff */
[-C--:B------:R-:W-:Y:S01]  /*81c0*/  FMUL R94, R94, R155.reuse ;  /* 0x0000009b5e5e7220 */ /* 0x080fe20000400000 */
[----:B------:R-:W-:Y:S01]  /*81d0*/  ISETP.GT.AND P1, PT, R0, 0x1, P0 ;  /* 0x000000010000780c */ /* 0x000fe20000724270 */
[----:B------:R-:W-:Y:S01]  /*81e0*/  FMUL R95, R95, R155 ;  /* 0x0000009b5f5f7220 */ /* 0x000fe20000400000 */
[----:B------:R-:W-:Y:S01]  /*81f0*/  F2FP.BF16.F32.PACK_AB R89, RZ, R89 ;  /* 0x00000059ff59723e */ /* 0x000fe200000010ff */
[----:B------:R-:W-:Y:S01]  /*8200*/  IMAD.X R13, R9, 0x1, R7, P5 ;  /* 0x00000001090d7824 */ /* 0x000fe200028e0607 */
[----:B------:R-:W-:Y:S01]  /*8210*/  F2FP.BF16.F32.PACK_AB R90, RZ, R90 ;  /* 0x0000005aff5a723e */ /* 0x000fe200000010ff */
[----:B------:R-:W-:Y:S01]  /*8220*/  FMUL R96, R96, R155 ;  /* 0x0000009b60607220 */ /* 0x000fe20000400000 */
[----:B------:R-:W-:Y:S01]  /*8230*/  F2FP.BF16.F32.PACK_AB R91, RZ, R91 ;  /* 0x0000005bff5b723e */ /* 0x000fe200000010ff */
[----:B------:R-:W-:Y:S01]  /*8240*/  @P2 STG.E.U16 desc[UR36][R6.64+0x2], R89 ;  /* 0x0000025906002986 */ /* 0x000fe2000c101524 */
[C---:B------:R-:W-:Y:S01]  /*8250*/  ISETP.GT.AND P5, PT, R0.reuse, 0x9, P3 ;  /* 0x000000090000780c */ /* 0x040fe20001fa4270 */
[-C--:B------:R-:W-:Y:S01]  /*8260*/  FMUL R97, R97, R155.reuse ;  /* 0x0000009b61617220 */ /* 0x080fe20000400000 */
[C---:B------:R-:W-:Y:S01]  /*8270*/  ISETP.GT.AND P2, PT, R0.reuse, 0x8, P0 ;  /* 0x000000080000780c */ /* 0x040fe20000744270 */
[----:B------:R-:W-:Y:S01]  /*8280*/  @P4 STG.E.U16 desc[UR36][R12.64], R90 ;  /* 0x0000005a0c004986 */ /* 0x000fe2000c101524 */
[----:B------:R-:W-:Y:S01]  /*8290*/  ISETP.GT.AND P4, PT, R0, 0x8, P3 ;  /* 0x000000080000780c */ /* 0x000fe20001f84270 */
[-C--:B------:R-:W-:Y:S01]  /*82a0*/  FMUL R98, R98, R155.reuse ;  /* 0x0000009b62627220 */ /* 0x080fe20000400000 */
[----:B------:R-:W-:Y:S01]  /*82b0*/  F2FP.BF16.F32.PACK_AB R92, RZ, R92 ;  /* 0x0000005cff5c723e */ /* 0x000fe200000010ff */
[----:B------:R-:W-:Y:S01]  /*82c0*/  @P1 STG.E.U16 desc[UR36][R12.64+0x2], R91 ;  /* 0x0000025b0c001986 */ /* 0x000fe2000c101524 */
[----:B------:R-:W-:Y:S01]  /*82d0*/  ISETP.GT.AND P1, PT, R0, 0x9, P0 ;  /* 0x000000090000780c */ /* 0x000fe20000724270 */
[----:B------:R-:W-:Y:S01]  /*82e0*/  FMUL R99, R99, R155 ;  /* 0x0000009b63637220 */ /* 0x000fe20000400000 */
[----:B------:R-:W-:Y:S01]  /*82f0*/  F2FP.BF16.F32.PACK_AB R93, RZ, R93 ;  /* 0x0000005dff5d723e */ /* 0x000fe200000010ff */
[-C--:B------:R-:W-:Y:S01]  /*8300*/  FMUL R100, R100, R155.reuse ;  /* 0x0000009b64647220 */ /* 0x080fe20000400000 */
[----:B------:R-:W-:Y:S01]  /*8310*/  F2FP.BF16.F32.PACK_AB R94, RZ, R94 ;  /* 0x0000005eff5e723e */ /* 0x000fe200000010ff */
[----:B------:R-:W-:Y:S01]  /*8320*/  FMUL R101, R101, R155 ;  /* 0x0000009b65657220 */ /* 0x000fe20000400000 */
[----:B------:R-:W-:Y:S01]  /*8330*/  F2FP.BF16.F32.PACK_AB R95, RZ, R95 ;  /* 0x0000005fff5f723e */ /* 0x000fe200000010ff */
[-C--:B------:R-:W-:Y:S01]  /*8340*/  FMUL R102, R102, R155.reuse ;  /* 0x0000009b66667220 */ /* 0x080fe20000400000 */
[----:B------:R-:W-:Y:S01]  /*8350*/  F2FP.BF16.F32.PACK_AB R96, RZ, R96 ;  /* 0x00000060ff60723e */ /* 0x000fe200000010ff */
[----:B------:R-:W-:Y:S01]  /*8360*/  @P4 STG.E.U16 desc[UR36][R6.64+0x10], R92 ;  /* 0x0000105c06004986 */ /* 0x000fe2000c101524 */
[C---:B------:R-:W-:Y:S01]  /*8370*/  ISETP.GT.AND P4, PT, R0.reuse, 0x10, P3 ;  /* 0x000000100000780c */ /* 0x040fe20001f84270 */
[----:B------:R-:W-:Y:S01]  /*8380*/  FMUL R103, R103, R155 ;  /* 0x0000009b67677220 */ /* 0x000fe20000400000 */
[----:B------:R-:W-:Y:S01]  /*8390*/  F2FP.BF16.F32.PACK_AB R97, RZ, R97 ;  /* 0x00000061ff61723e */ /* 0x000fe200000010ff */
[----:B------:R-:W-:Y:S01]  /*83a0*/  @P5 STG.E.U16 desc[UR36][R6.64+0x12], R93 ;  /* 0x0000125d06005986 */ /* 0x000fe2000c101524 */
[----:B------:R-:W-:Y:S01]  /*83b0*/  ISETP.GT.AND P5, PT, R0, 0x11, P0 ;  /* 0x000000110000780c */ /* 0x000fe200007a4270 */
        /* <DEDUP_REMOVED lines=74> */
[----:B------:R-:W-:Y:S01]  /*8860*/  FMUL R125, R125, R155 ;  /* 0x0000009b7d7d7220 */ /* 0x000fe20000400000 */
[----:B------:R-:W-:Y:S01]  /*8870*/  F2FP.BF16.F32.PACK_AB R119, RZ, R119 ;  /* 0x00000077ff77723e */ /* 0x000fe200000010ff */
[-C--:B------:R-:W-:Y:S01]  /*8880*/  FMUL R126, R126, R155.reuse ;  /* 0x0000009b7e7e7220 */ /* 0x080fe20000400000 */
[----:B------:R-:W-:Y:S01]  /*8890*/  F2FP.BF16.F32.PACK_AB R120, RZ, R120 ;  /* 0x00000078ff78723e */ /* 0x000fe200000010ff */
        /* <DEDUP_REMOVED lines=66> */
[----:B------:R-:W-:Y:S01]  /*8cc0*/  IMAD.SHL.U32 R23, R4, 0x100, RZ ;  /* 0x0000010004177824 */ /* 0x000fe200078e00ff */
[----:B------:R-:W-:Y:S01]  /*8cd0*/  F2FP.BF16.F32.PACK_AB R140, RZ, R140 ;  /* 0x0000008cff8c723e */ /* 0x000fe200000010ff */
[----:B------:R-:W-:Y:S01]  /*8ce0*/  @P1 STG.E.U16 desc[UR36][R6.64+0x90], R124 ;  /* 0x0000907c06001986 */ /* 0x000fe2000c101524 */
[----:B------:R-:W-:Y:S01]  /*8cf0*/  ISETP.GT.AND P1, PT, R0, 0x50, P3 ;  /* 0x000000500000780c */ /* 0x000fe20001f24270 */
[----:B------:R-:W-:Y:S01]  /*8d00*/  FMUL R146, R146, R155 ;  /* 0x0000009b92927220 */ /* 0x000fe20000400000 */
[----:B------:R-:W-:Y:S01]  /*8d10*/  F2FP.BF16.F32.PACK_AB R141, RZ, R141 ;  /* 0x0000008dff8d723e */ /* 0x000fe200000010ff */
[----:B------:R-:W-:Y:S01]  /*8d20*/  @P2 STG.E.U16 desc[UR36][R6.64+0x92], R125 ;  /* 0x0000927d06002986 */ /* 0x000fe2000c101524 */
[C---:B------:R-:W-:Y:S01]  /*8d30*/  ISETP.GT.AND P2, PT, R0.reuse, 0x51, P3 ;  /* 0x000000510000780c */ /* 0x040fe20001f44270 */
[-C--:B------:R-:W-:Y:S01]  /*8d40*/  FMUL R147, R147, R155.reuse ;  /* 0x0000009b93937220 */ /* 0x080fe20000400000 */
        /* <DEDUP_REMOVED lines=11> */
[-C--:B------:R-:W-:Y:S01]  /*8e00*/  FMUL R150, R150, R155.reuse ;  /* 0x0000009b96967220 */ /* 0x080fe20000400000 */
[----:B------:R-:W-:Y:S01]  /*8e10*/  SHF.L.U64.HI R21, R4, 0x8, R5 ;  /* 0x0000000804157819 */ /* 0x000fe20000010205 */
[----:B------:R-:W-:Y:S01]  /*8e20*/  @P2 STG.E.U16 desc[UR36][R6.64+0xa2], R129 ;  /* 0x0000a28106002986 */ /* 0x000fe2000c101524 */
[C---:B------:R-:W-:Y:S01]  /*8e30*/  ISETP.GT.AND P2, PT, R0.reuse, 0x59, P3 ;  /* 0x000000590000780c */ /* 0x040fe20001f44270 */
        /* <DEDUP_REMOVED lines=58> */
[----:B------:R-:W-:Y:S01]  /*91e0*/  @P2 STG.E.U16 desc[UR36][R12.64+0xd0], R142 ;  /* 0x0000d08e0c002986 */ /* 0x000fe2000c101524 */
[----:B------:R-:W-:Y:S01]  /*91f0*/  F2FP.BF16.F32.PACK_AB R34, RZ, R34 ;  /* 0x00000022ff22723e */ /* 0x000fe200000010ff */
[----:B------:R-:W-:Y:S01]  /*9200*/  FMUL R40, R40, R155 ;  /* 0x0000009b28287220 */ /* 0x000fe20000400000 */
[----:B------:R-:W-:Y:S01]  /*9210*/  F2FP.BF16.F32.PACK_AB R35, RZ, R35 ;  /* 0x00000023ff23723e */ /* 0x000fe200000010ff */
        /* <DEDUP_REMOVED lines=8> */
[----:B------:R-:W-:Y:S01]  /*92a0*/  @P1 IMAD.MOV.U32 R4, RZ, RZ, R6 ;  /* 0x000000ffff041224 */ /* 0x000fe200078e0006 */
[----:B------:R-:W-:Y:S01]  /*92b0*/  F2FP.BF16.F32.PACK_AB R38, RZ, R38 ;  /* 0x00000026ff26723e */ /* 0x000fe200000010ff */
[----:B------:R-:W-:Y:S01]  /*92c0*/  @P1 IMAD.MOV.U32 R5, RZ, RZ, R7 ;  /* 0x000000ffff051224 */ /* 0x000fe200078e0007 */
[----:B------:R-:W-:Y:S01]  /*92d0*/  F2FP.BF16.F32.PACK_AB R39, RZ, R39 ;  /* 0x00000027ff27723e */ /* 0x000fe200000010ff */
[-C--:B------:R-:W-:Y:S01]  /*92e0*/  FMUL R43, R43, R155.reuse ;  /* 0x0000009b2b2b7220 */ /* 0x080fe20000400000 */
[----:B------:R-:W-:Y:S01]  /*92f0*/  F2FP.BF16.F32.PACK_AB R40, RZ, R40 ;  /* 0x00000028ff28723e */ /* 0x000fe200000010ff */
[-C--:B------:R-:W-:Y:S01]  /*9300*/  FMUL R44, R44, R155.reuse ;  /* 0x0000009b2c2c7220 */ /* 0x080fe20000400000 */
[----:B------:R0:W-:Y:S01]  /*9310*/  @P1 STG.E.U16 desc[UR36][R4.64+0xe2], R145 ;  /* 0x0000e29104001986 */ /* 0x0001e2000c101524 */
[----:B------:R-:W-:Y:S01]  /*9320*/  IADD3 R14, P1, P2, R11, R6, R23 ;  /* 0x000000060b0e7210 */ /* 0x000fe20007a3e017 */
[----:B------:R-:W-:Y:S01]  /*9330*/  FMUL R45, R45, R155 ;  /* 0x0000009b2d2d7220 */ /* 0x000fe20000400000 */
[----:B------:R-:W-:Y:S01]  /*9340*/  F2FP.BF16.F32.PACK_AB R41, RZ, R41 ;  /* 0x00000029ff29723e */ /* 0x000fe200000010ff */
[----:B------:R-:W-:Y:S01]  /*9350*/  FMUL R46, R46, R155 ;  /* 0x0000009b2e2e7220 */ /* 0x000fe20000400000 */
[----:B------:R-:W-:Y:S01]  /*9360*/  IADD3.X R15, R9, R7, R21, P1, P2 ;  /* 0x00000007090f7210 */ /* 0x000fe20000fe4415 */
[-C--:B------:R-:W-:Y:S01]  /*9370*/  FMUL R47, R47, R155.reuse ;  /* 0x0000009b2f2f7220 */ /* 0x080fe20000400000 */
[C---:B------:R-:W-:Y:S01]  /*9380*/  ISETP.GT.AND P1, PT, R3.reuse, 0x80, PT ;  /* 0x000000800300780c */ /* 0x040fe20003f24270 */
[-C--:B------:R-:W-:Y:S01]  /*9390*/  FMUL R48, R48, R155.reuse ;  /* 0x0000009b30307220 */ /* 0x080fe20000400000 */
[----:B------:R-:W-:Y:S01]  /*93a0*/  ISETP.GT.AND P2, PT, R3, 0x88, PT ;  /* 0x000000880300780c */ /* 0x000fe20003f44270 */
[----:B------:R-:W-:Y:S01]  /*93b0*/  FMUL R49, R49, R155 ;  /* 0x0000009b31317220 */ /* 0x000fe20000400000 */
[----:B------:R-:W-:Y:S01]  /*93c0*/  F2FP.BF16.F32.PACK_AB R42, RZ, R42 ;  /* 0x0000002aff2a723e */ /* 0x000fe200000010ff */
[----:B0-----:R-:W-:Y:S01]  /*93d0*/  @P5 IMAD.MOV.U32 R4, RZ, RZ, R12 ;  /* 0x000000ffff045224 */ /* 0x001fe200078e000c */
[----:B------:R-:W-:Y:S01]  /*93e0*/  F2FP.BF16.F32.PACK_AB R43, RZ, R43 ;  /* 0x0000002bff2b723e */ /* 0x000fe200000010ff */
[----:B------:R-:W-:Y:S01]  /*93f0*/  @P5 IMAD.MOV.U32 R5, RZ, RZ, R13 ;  /* 0x000000ffff055224 */ /* 0x000fe200078e000d */
[----:B------:R-:W-:Y:S01]  /*9400*/  F2FP.BF16.F32.PACK_AB R44, RZ, R44 ;  /* 0x0000002cff2c723e */ /* 0x000fe200000010ff */
[----:B------:R-:W-:Y:S01]  /*9410*/  FMUL R50, R50, R155 ;  /* 0x0000009b32327220 */ /* 0x000fe20000400000 */
[----:B------:R-:W-:Y:S01]  /*9420*/  F2FP.BF16.F32.PACK_AB R45, RZ, R45 ;  /* 0x0000002dff2d723e */ /* 0x000fe200000010ff */
[-C--:B------:R-:W-:Y:S01]  /*9430*/  FMUL R51, R51, R155.reuse ;  /* 0x0000009b33337220 */ /* 0x080fe20000400000 */
[----:B------:R0:W-:Y:S01]  /*9440*/  @P5 STG.E.U16 desc[UR36][R4.64+0xe0], R146 ;  /* 0x0000e09204005986 */ /* 0x0001e2000c101524 */
[----:B------:R-:W-:Y:S01]  /*9450*/  ISETP.GT.AND P5, PT, R0, 0x78, P3 ;  /* 0x000000780000780c */ /* 0x000fe20001fa4270 */
[-C--:B------:R-:W-:Y:S01]  /*9460*/  FMUL R52, R52, R155.reuse ;  /* 0x0000009b34347220 */ /* 0x080fe20000400000 */
[C---:B------:R-:W-:Y:S01]  /*9470*/  ISETP.GT.AND P3, PT, R0.reuse, 0x79, P3 ;  /* 0x000000790000780c */ /* 0x040fe20001f64270 */
[----:B------:R-:W-:Y:S01]  /*9480*/  @P4 STG.E.U16 desc[UR36][R12.64+0xe2], R147 ;  /* 0x0000e2930c004986 */ /* 0x000fe2000c101524 */
[C---:B------:R-:W-:Y:S01]  /*9490*/  ISETP.GT.AND P4, PT, R0.reuse, 0x78, P0 ;  /* 0x000000780000780c */ /* 0x040fe20000784270 */
[-C--:B------:R-:W-:Y:S01]  /*94a0*/  FMUL R53, R53, R155.reuse ;  /* 0x0000009b35357220 */ /* 0x080fe20000400000 */
[----:B------:R-:W-:Y:S01]  /*94b0*/  ISETP.GT.AND P0, PT, R0, 0x79, P0 ;  /* 0x000000790000780c */ /* 0x000fe20000704270 */
[-C--:B------:R-:W-:Y:S01]  /*94c0*/  FMUL R54, R54, R155.reuse ;  /* 0x0000009b36367220 */ /* 0x080fe20000400000 */
[----:B------:R-:W-:Y:S01]  /*94d0*/  F2FP.BF16.F32.PACK_AB R46, RZ, R46 ;  /* 0x0000002eff2e723e */ /* 0x000fe200000010ff */
[----:B------:R-:W-:Y:S01]  /*94e0*/  FMUL R55, R55, R155 ;  /* 0x0000009b37377220 */ /* 0x000fe20000400000 */
[----:B------:R-:W-:Y:S01]  /*94f0*/  F2FP.BF16.F32.PACK_AB R47, RZ, R47 ;  /* 0x0000002fff2f723e */ /* 0x000fe200000010ff */
[-C--:B------:R-:W-:Y:S01]  /*9500*/  FMUL R56, R56, R155.reuse ;  /* 0x0000009b38387220 */ /* 0x080fe20000400000 */
[----:B------:R-:W-:Y:S01]  /*9510*/  F2FP.BF16.F32.PACK_AB R48, RZ, R48 ;  /* 0x00000030ff30723e */ /* 0x000fe200000010ff */
[----:B------:R-:W-:Y:S01]  /*9520*/  @P5 STG.E.U16 desc[UR36][R6.64+0xf0], R148 ;  /* 0x0000f09406005986 */ /* 0x000fe2000c101524 */
[----:B0-----:R-:W-:Y:S01]  /*9530*/  IADD3 R4, P5, R23, R6, RZ ;  /* 0x0000000617047210 */ /* 0x001fe20007fbe0ff */
[----:B------:R-:W-:Y:S01]  /*9540*/  FMUL R57, R57, R155 ;  /* 0x0000009b39397220 */ /* 0x000fe20000400000 */
[----:B------:R-:W-:Y:S01]  /*9550*/  F2FP.BF16.F32.PACK_AB R49, RZ, R49 ;  /* 0x00000031ff31723e */ /* 0x000fe200000010ff */
[----:B------:R0:W-:Y:S01]  /*9560*/  @P3 STG.E.U16 desc[UR36][R6.64+0xf2], R149 ;  /* 0x0000f29506003986 */ /* 0x0001e2000c101524 */
[C---:B------:R-:W-:Y:S01]  /*9570*/  ISETP.GT.AND P3, PT, R0.reuse, RZ, P1 ;  /* 0x000000ff0000720c */ /* 0x040fe20000f64270 */
[----:B------:R-:W-:Y:S01]  /*9580*/  IMAD.X R5, R21, 0x1, R7, P5 ;  /* 0x0000000115057824 */ /* 0x000fe200028e0607 */
[C---:B------:R-:W-:Y:S01]  /*9590*/  ISETP.GT.AND P5, PT, R0.reuse, RZ, P2 ;  /* 0x000000ff0000720c */ /* 0x040fe200017a4270 */
        /* <DEDUP_REMOVED lines=11> */
[-C--:B0-----:R-:W-:Y:S01]  /*9650*/  IADD3 R6, P3, R11, R4.reuse, RZ ;  /* 0x000000040b067210 */ /* 0x081fe20007f7e0ff */
[----:B------:R-:W-:Y:S01]  /*9660*/  FMUL R61, R61, R155 ;  /* 0x0000009b3d3d7220 */ /* 0x000fe20000400000 */
[----:B------:R-:W-:Y:S01]  /*9670*/  F2FP.BF16.F32.PACK_AB R53, RZ, R53 ;  /* 0x00000035ff35723e */ /* 0x000fe200000010ff */
[----:B------:R-:W-:Y:S01]  /*9680*/  @P4 STG.E.U16 desc[UR36][R4.64+0x2], R25 ;  /* 0x0000021904004986 */ /* 0x000fe2000c101524 */
[----:B------:R-:W-:Y:S01]  /*9690*/  IADD3 R10, P4, R11, R4, RZ ;  /* 0x000000040b0a7210 */ /* 0x000fe20007f9e0ff */
[C-C-:B------:R-:W-:Y:S01]  /*96a0*/  IMAD.X R7, R9.reuse, 0x1, R5.reuse, P3 ;  /* 0x0000000109077824 */ /* 0x140fe200018e0605 */
[----:B------:R-:W-:Y:S01]  /*96b0*/  ISETP.GT.AND P3, PT, R0, 0x9, P2 ;  /* 0x000000090000780c */ /* 0x000fe20001764270 */
[-C--:B------:R-:W-:Y:S01]  /*96c0*/  FMUL R62, R62, R155.reuse ;  /* 0x0000009b3e3e7220 */ /* 0x080fe20000400000 */
[----:B------:R-:W-:Y:S01]  /*96d0*/  F2FP.BF16.F32.PACK_AB R54, RZ, R54 ;  /* 0x00000036ff36723e */ /* 0x000fe200000010ff */
[----:B------:R-:W-:Y:S01]  /*96e0*/  IMAD.X R11, R9, 0x1, R5, P4 ;  /* 0x00000001090b7824 */ /* 0x000fe200020e0605 */
[----:B------:R-:W-:Y:S01]  /*96f0*/  ISETP.GT.AND P4, PT, R0, 0x8, P1 ;  /* 0x000000080000780c */ /* 0x000fe20000f84270 */
[----:B------:R-:W-:Y:S01]  /*9700*/  FMUL R63, R63, R155 ;  /* 0x0000009b3f3f7220 */ /* 0x000fe20000400000 */
[----:B------:R-:W-:Y:S01]  /*9710*/  F2FP.BF16.F32.PACK_AB R55, RZ, R55 ;  /* 0x00000037ff37723e */ /* 0x000fe200000010ff */
[-C--:B------:R-:W-:Y:S01]  /*9720*/  FMUL R64, R64, R155.reuse ;  /* 0x0000009b40407220 */ /* 0x080fe20000400000 */
        /* <DEDUP_REMOVED lines=8> */
[-C--:B------:R-:W-:Y:S01]  /*97b0*/  FMUL R67, R67, R155.reuse ;  /* 0x0000009b43437220 */ /* 0x080fe20000400000 */
[----:B------:R-:W-:Y:S01]  /*97c0*/  @P4 STG.E.U16 desc[UR36][R4.64+0x10], R28 ;  /* 0x0000101c04004986 */ /* 0x000fe2000c101524 */
[----:B------:R-:W-:Y:S01]  /*97d0*/  ISETP.GT.AND P4, PT, R0, 0x10, P1 ;  /* 0x000000100000780c */ /* 0x000fe20000f84270 */
[-C--:B------:R-:W-:Y:S01]  /*97e0*/  FMUL R68, R68, R155.reuse ;  /* 0x0000009b44447220 */ /* 0x080fe20000400000 */
[----:B------:R-:W-:Y:S01]  /*97f0*/  F2FP.BF16.F32.PACK_AB R58, RZ, R58 ;  /* 0x0000003aff3a723e */ /* 0x000fe200000010ff */
[-C--:B------:R-:W-:Y:S01]  /*9800*/  FMUL R69, R69, R155.reuse ;  /* 0x0000009b45457220 */ /* 0x080fe20000400000 */
[----:B------:R-:W-:Y:S01]  /*9810*/  @P5 STG.E.U16 desc[UR36][R4.64+0x12], R29 ;  /* 0x0000121d04005986 */ /* 0x000fe2000c101524 */
[----:B------:R-:W-:Y:S01]  /*9820*/  ISETP.GT.AND P5, PT, R0, 0x11, P1 ;  /* 0x000000110000780c */ /* 0x000fe20000fa4270 */
[----:B------:R-:W-:Y:S01]  /*9830*/  FMUL R70, R70, R155 ;  /* 0x0000009b46467220 */ /* 0x000fe20000400000 */
[----:B------:R-:W-:Y:S01]  /*9840*/  F2FP.BF16.F32.PACK_AB R59, RZ, R59 ;  /* 0x0000003bff3b723e */ /* 0x000fe200000010ff */
[----:B------:R0:W-:Y:S01]  /*9850*/  @P0 STG.E.U16 desc[UR36][R6.64+0x10], R30 ;  /* 0x0000101e06000986 */ /* 0x0001e2000c101524 */
        /* <DEDUP_REMOVED lines=13> */
[--C-:B0-----:R-:W-:Y:S01]  /*9930*/  @P0 IMAD.MOV.U32 R7, RZ, RZ, R15.reuse ;  /* 0x000000ffff070224 */ /* 0x101fe200078e000f */
[----:B------:R-:W-:Y:S01]  /*9940*/  @P0 MOV R6, R14 ;  /* 0x0000000e00060202 */ /* 0x000fe20000000f00 */
[----:B------:R-:W-:Y:S01]  /*9950*/  FMUL R74, R74, R155 ;  /* 0x0000009b4a4a7220 */ /* 0x000fe20000400000 */
[----:B------:R-:W-:Y:S01]  /*9960*/  F2FP.BF16.F32.PACK_AB R63, RZ, R63 ;  /* 0x0000003fff3f723e */ /* 0x000fe200000010ff */
[-C--:B------:R-:W-:Y:S01]  /*9970*/  FMUL R75, R75, R155.reuse ;  /* 0x0000009b4b4b7220 */ /* 0x080fe20000400000 */
[----:B------:R-:W-:Y:S01]  /*9980*/  F2FP.BF16.F32.PACK_AB R64, RZ, R64 ;  /* 0x00000040ff40723e */ /* 0x000fe200000010ff */
[----:B------:R0:W-:Y:S01]  /*9990*/  @P0 STG.E.U16 desc[UR36][R6.64+0x20], R34 ;  /* 0x0000202206000986 */ /* 0x0001e2000c101524 */
        /* <DEDUP_REMOVED lines=11> */
[--C-:B0-----:R-:W-:Y:S01]  /*9a50*/  @P3 IMAD.MOV.U32 R6, RZ, RZ, R14.reuse ;  /* 0x000000ffff063224 */ /* 0x101fe200078e000e */
[----:B------:R-:W-:Y:S01]  /*9a60*/  F2FP.BF16.F32.PACK_AB R70, RZ, R70 ;  /* 0x00000046ff46723e */ /* 0x000fe200000010ff */
[--C-:B------:R-:W-:Y:S01]  /*9a70*/  @P3 IMAD.MOV.U32 R7, RZ, RZ, R15.reuse ;  /* 0x000000ffff073224 */ /* 0x100fe200078e000f */
[----:B------:R-:W-:Y:S01]  /*9a80*/  F2FP.BF16.F32.PACK_AB R71, RZ, R71 ;  /* 0x00000047ff47723e */ /* 0x000fe200000010ff */
[-C--:B------:R-:W-:Y:S01]  /*9a90*/  FMUL R81, R81, R155.reuse ;  /* 0x0000009b51517220 */ /* 0x080fe20000400000 */
[----:B------:R-:W-:Y:S01]  /*9aa0*/  F2FP.BF16.F32.PACK_AB R72, RZ, R72 ;  /* 0x00000048ff48723e */ /* 0x000fe200000010ff */
[-C--:B------:R-:W-:Y:S01]  /*9ab0*/  FMUL R82, R82, R155.reuse ;  /* 0x0000009b52527220 */ /* 0x080fe20000400000 */
[----:B------:R0:W-:Y:S01]  /*9ac0*/  @P3 STG.E.U16 desc[UR36][R6.64+0x22], R35 ;  /* 0x0000222306003986 */ /* 0x0001e2000c101524 */
        /* <DEDUP_REMOVED lines=11> */
[----:B0-----:R-:W-:Y:S01]  /*9b80*/  @P0 IMAD.MOV.U32 R6, RZ, RZ, R14 ;  /* 0x000000ffff060224 */ /* 0x001fe200078e000e */
[----:B------:R-:W-:Y:S01]  /*9b90*/  F2FP.BF16.F32.PACK_AB R76, RZ, R76 ;  /* 0x0000004cff4c723e */ /* 0x000fe200000010ff */
[----:B------:R-:W-:Y:S01]  /*9ba0*/  @P0 IMAD.MOV.U32 R7, RZ, RZ, R15 ;  /* 0x000000ffff070224 */ /* 0x000fe200078e000f */
[----:B------:R-:W-:Y:S01]  /*9bb0*/  F2FP.BF16.F32.PACK_AB R77, RZ, R77 ;  /* 0x0000004dff4d723e */ /* 0x000fe200000010ff */
[-C--:B------:R-:W-:Y:S01]  /*9bc0*/  FMUL R86, R86, R155.reuse ;  /* 0x0000009b56567220 */ /* 0x080fe20000400000 */
[----:B------:R-:W-:Y:S01]  /*9bd0*/  F2FP.BF16.F32.PACK_AB R78, RZ, R78 ;  /* 0x0000004eff4e723e */ /* 0x000fe200000010ff */
[----:B------:R-:W-:Y:S01]  /*9be0*/  FMUL R87, R87, R155 ;  /* 0x0000009b57577220 */ /* 0x000fe20000400000 */
[----:B------:R0:W-:Y:S01]  /*9bf0*/  @P0 STG.E.U16 desc[UR36][R6.64+0x30], R38 ;  /* 0x0000302606000986 */ /* 0x0001e2000c101524 */
[----:B------:R-:W-:-:S02]  /*9c00*/  ISETP.GT.AND P0, PT, R0, 0x20, P2 ;  /* 0x000000200000780c */ /* 0x000fc40001704270 */
[----:B------:R-:W-:Y:S02]  /*9c10*/  F2FP.BF16.F32.PACK_AB R79, RZ, R79 ;  /* 0x0000004fff4f723e */ /* 0x000fe400000010ff */
[----:B------:R-:W-:Y:S02]  /*9c20*/  F2FP.BF16.F32.PACK_AB R80, RZ, R80 ;  /* 0x00000050ff50723e */ /* 0x000fe400000010ff */
[----:B------:R-:W-:Y:S02]  /*9c30*/  F2FP.BF16.F32.PACK_AB R81, RZ, R81 ;  /* 0x00000051ff51723e */ /* 0x000fe400000010ff */
[----:B------:R-:W-:Y:S02]  /*9c40*/  F2FP.BF16.F32.PACK_AB R82, RZ, R82 ;  /* 0x00000052ff52723e */ /* 0x000fe400000010ff */
[----:B------:R-:W-:Y:S01]  /*9c50*/  F2FP.BF16.F32.PACK_AB R83, RZ, R83 ;  /* 0x00000053ff53723e */ /* 0x000fe200000010ff */
[----:B0-----:R-:W-:Y:S01]  /*9c60*/  @P3 IMAD.MOV.U32 R6, RZ, RZ, R14 ;  /* 0x000000ffff063224 */ /* 0x001fe200078e000e */
[----:B------:R-:W-:Y:S01]  /*9c70*/  F2FP.BF16.F32.PACK_AB R84, RZ, R84 ;  /* 0x00000054ff54723e */ /* 0x000fe200000010ff */
[----:B------:R-:W-:Y:S01]  /*9c80*/  @P3 IMAD.MOV.U32 R7, RZ, RZ, R15 ;  /* 0x000000ffff073224 */ /* 0x000fe200078e000f */
[----:B------:R-:W-:-:S02]  /*9c90*/  F2FP.BF16.F32.PACK_AB R85, RZ, R85 ;  /* 0x00000055ff55723e */ /* 0x000fc400000010ff */
[----:B------:R-:W-:Y:S02]  /*9ca0*/  F2FP.BF16.F32.PACK_AB R86, RZ, R86 ;  /* 0x00000056ff56723e */ /* 0x000fe400000010ff */
[----:B------:R0:W-:Y:S01]  /*9cb0*/  @P3 STG.E.U16 desc[UR36][R6.64+0x32], R39 ;  /* 0x0000322706003986 */ /* 0x0001e2000c101524 */
[C---:B------:R-:W-:Y:S02]  /*9cc0*/  ISETP.GT.AND P3, PT, R0.reuse, 0x21, P2 ;  /* 0x000000210000780c */ /* 0x040fe40001764270 */
[----:B------:R-:W-:Y:S01]  /*9cd0*/  F2FP.BF16.F32.PACK_AB R87, RZ, R87 ;  /* 0x00000057ff57723e */ /* 0x000fe200000010ff */
[----:B------:R-:W-:Y:S01]  /*9ce0*/  @P4 STG.E.U16 desc[UR36][R4.64+0x40], R40 ;  /* 0x0000402804004986 */ /* 0x000fe2000c101524 */
[----:B------:R-:W-:-:S03]  /*9cf0*/  ISETP.GT.AND P4, PT, R0, 0x28, P1 ;  /* 0x000000280000780c */ /* 0x000fc60000f84270 */
[----:B------:R-:W-:Y:S01]  /*9d00*/  @P5 STG.E.U16 desc[UR36][R4.64+0x42], R41 ;  /* 0x0000422904005986 */ /* 0x000fe2000c101524 */
[----:B------:R-:W-:Y:S01]  /*9d10*/  ISETP.GT.AND P5, PT, R0, 0x29, P1 ;  /* 0x000000290000780c */ /* 0x000fe20000fa4270 */
[----:B0-----:R-:W-:Y:S02]  /*9d20*/  @P0 IMAD.MOV.U32 R6, RZ, RZ, R14 ;  /* 0x000000ffff060224 */ /* 0x001fe400078e000e */
[----:B------:R-:W-:-:S05]  /*9d30*/  @P0 IMAD.MOV.U32 R7, RZ, RZ, R15 ;  /* 0x000000ffff070224 */ /* 0x000fca00078e000f */
[----:B------:R0:W-:Y:S01]  /*9d40*/  @P0 STG.E.U16 desc[UR36][R6.64+0x40], R42 ;  /* 0x0000402a06000986 */ /* 0x0001e2000c101524 */
[----:B------:R-:W-:Y:S01]  /*9d50*/  ISETP.GT.AND P0, PT, R0, 0x28, P2 ;  /* 0x000000280000780c */ /* 0x000fe20001704270 */
[----:B0-----:R-:W-:Y:S01]  /*9d60*/  @P3 IMAD.MOV.U32 R6, RZ, RZ, R14 ;  /* 0x000000ffff063224 */ /* 0x001fe200078e000e */
[----:B------:R-:W-:-:S05]  /*9d70*/  @P3 MOV R7, R15 ;  /* 0x0000000f00073202 */ /* 0x000fca0000000f00 */
[----:B------:R0:W-:Y:S01]  /*9d80*/  @P3 STG.E.U16 desc[UR36][R6.64+0x42], R43 ;  /* 0x0000422b06003986 */ /* 0x0001e2000c101524 */
[----:B------:R-:W-:-:S03]  /*9d90*/  ISETP.GT.AND P3, PT, R0, 0x29, P2 ;  /* 0x000000290000780c */ /* 0x000fc60001764270 */
        /* <DEDUP_REMOVED lines=8> */
[----:B0-----:R-:W-:Y:S02]  /*9e20*/  @P3 IMAD.MOV.U32 R6, RZ, RZ, R14 ;  /* 0x000000ffff063224 */ /* 0x001fe400078e000e */
[----:B------:R-:W-:-:S05]  /*9e30*/  @P3 IMAD.MOV.U32 R7, RZ, RZ, R15 ;  /* 0x000000ffff073224 */ /* 0x000fca00078e000f */
        /* <DEDUP_REMOVED lines=21> */
[----:B------:R-:W-:Y:S02]  /*9f90*/  ISETP.GT.AND P0, PT, R0, 0x40, P2 ;  /* 0x000000400000780c */ /* 0x000fe40001704270 */
[----:B0-----:R-:W-:Y:S01]  /*9fa0*/  @P3 MOV R6, R14 ;  /* 0x0000000e00063202 */ /* 0x001fe20000000f00 */
        /* <DEDUP_REMOVED lines=31> */
[----:B0-----:R-:W-:Y:S01]  /*a1a0*/  @P0 IMAD.MOV.U32 R6, RZ, RZ, R14 ;  /* 0x000000ffff060224 */ /* 0x001fe200078e000e */
[----:B------:R-:W-:-:S05]  /*a1b0*/  @P0 MOV R7, R15 ;  /* 0x0000000f00070202 */ /* 0x000fca0000000f00 */
        /* <DEDUP_REMOVED lines=33> */
[----:B------:R-:W-:Y:S02]  /*a3d0*/  ISETP.GT.AND P5, PT, R0, 0x71, P1 ;  /* 0x000000710000780c */ /* 0x000fe40000fa4270 */
[----:B0-----:R-:W-:Y:S01]  /*a3e0*/  @P0 MOV R6, R14 ;  /* 0x0000000e00060202 */ /* 0x001fe20000000f00 */
[----:B------:R-:W-:-:S05]  /*a3f0*/  @P0 IMAD.MOV.U32 R7, RZ, RZ, R15 ;  /* 0x000000ffff070224 */ /* 0x000fca00078e000f */
[----:B------:R0:W-:Y:S01]  /*a400*/  @P0 STG.E.U16 desc[UR36][R6.64+0xd0], R78 ;  /* 0x0000d04e06000986 */ /* 0x0001e2000c101524 */
[----:B------:R-:W-:Y:S01]  /*a410*/  ISETP.GT.AND P0, PT, R0, 0x70, P2 ;  /* 0x000000700000780c */ /* 0x000fe20001704270 */
[----:B0-----:R-:W-:Y:S02]  /*a420*/  @P3 IMAD.MOV.U32 R6, RZ, RZ, R14 ;  /* 0x000000ffff063224 */ /* 0x001fe400078e000e */
[----:B------:R-:W-:-:S05]  /*a430*/  @P3 IMAD.MOV.U32 R7, RZ, RZ, R15 ;  /* 0x000000ffff073224 */ /* 0x000fca00078e000f */
[----:B------:R0:W-:Y:S01]  /*a440*/  @P3 STG.E.U16 desc[UR36][R6.64+0xd2], R79 ;  /* 0x0000d24f06003986 */ /* 0x0001e2000c101524 */
[C---:B------:R-:W-:Y:S02]  /*a450*/  ISETP.GT.AND P3, PT, R0.reuse, 0x78, P1 ;  /* 0x000000780000780c */ /* 0x040fe40000f64270 */
[C---:B------:R-:W-:Y:S01]  /*a460*/  ISETP.GT.AND P1, PT, R0.reuse, 0x79, P1 ;  /* 0x000000790000780c */ /* 0x040fe20000f24270 */
[----:B------:R-:W-:Y:S01]  /*a470*/  @P4 STG.E.U16 desc[UR36][R4.64+0xe0], R80 ;  /* 0x0000e05004004986 */ /* 0x000fe2000c101524 */
[----:B------:R-:W-:-:S03]  /*a480*/  ISETP.GT.AND P4, PT, R0, 0x71, P2 ;  /* 0x000000710000780c */ /* 0x000fc60001784270 */
[----:B------:R-:W-:Y:S01]  /*a490*/  @P5 STG.E.U16 desc[UR36][R4.64+0xe2], R81 ;  /* 0x0000e25104005986 */ /* 0x000fe2000c101524 */
[C---:B------:R-:W-:Y:S02]  /*a4a0*/  ISETP.GT.AND P5, PT, R0.reuse, 0x78, P2 ;  /* 0x000000780000780c */ /* 0x040fe400017a4270 */
[----:B------:R-:W-:Y:S01]  /*a4b0*/  ISETP.GT.AND P2, PT, R0, 0x79, P2 ;  /* 0x000000790000780c */ /* 0x000fe20001744270 */
[----:B0-----:R-:W-:Y:S02]  /*a4c0*/  @P0 IMAD.MOV.U32 R6, RZ, RZ, R14 ;  /* 0x000000ffff060224 */ /* 0x001fe400078e000e */
[----:B------:R-:W-:-:S05]  /*a4d0*/  @P0 IMAD.MOV.U32 R7, RZ, RZ, R15 ;  /* 0x000000ffff070224 */ /* 0x000fca00078e000f */
[----:B------:R0:W-:Y:S02]  /*a4e0*/  @P0 STG.E.U16 desc[UR36][R6.64+0xe0], R82 ;  /* 0x0000e05206000986 */ /* 0x0001e4000c101524 */
[----:B0-----:R-:W-:Y:S02]  /*a4f0*/  @P4 IMAD.MOV.U32 R6, RZ, RZ, R14 ;  /* 0x000000ffff064224 */ /* 0x001fe400078e000e */
[----:B------:R-:W-:-:S05]  /*a500*/  @P4 IMAD.MOV.U32 R7, RZ, RZ, R15 ;  /* 0x000000ffff074224 */ /* 0x000fca00078e000f */
[----:B------:R-:W-:Y:S04]  /*a510*/  @P4 STG.E.U16 desc[UR36][R6.64+0xe2], R83 ;  /* 0x0000e25306004986 */ /* 0x000fe8000c101524 */
[----:B------:R-:W-:Y:S04]  /*a520*/  @P3 STG.E.U16 desc[UR36][R4.64+0xf0], R84 ;  /* 0x0000f05404003986 */ /* 0x000fe8000c101524 */
[----:B------:R0:W-:Y:S02]  /*a530*/  @P1 STG.E.U16 desc[UR36][R4.64+0xf2], R85 ;  /* 0x0000f25504001986 */ /* 0x0001e4000c101524 */
[----:B0-----:R-:W-:-:S02]  /*a540*/  @P5 IMAD.MOV.U32 R4, RZ, RZ, R14 ;  /* 0x000000ffff045224 */ /* 0x001fc400078e000e */
[----:B------:R-:W-:-:S05]  /*a550*/  @P5 IMAD.MOV.U32 R5, RZ, RZ, R15 ;  /* 0x000000ffff055224 */ /* 0x000fca00078e000f */
[----:B------:R0:W-:Y:S04]  /*a560*/  @P5 STG.E.U16 desc[UR36][R4.64+0xf0], R86 ;  /* 0x0000f05604005986 */ /* 0x0001e8000c101524 */
[----:B------:R0:W-:Y:S02]  /*a570*/  @P2 STG.E.U16 desc[UR36][R14.64+0xf2], R87 ;  /* 0x0000f2570e002986 */ /* 0x0001e4000c101524 */
.L_x_286:
[----:B------:R-:W-:Y:S05]  /*a580*/  BSYNC B0 ;  /* 0x0000000000007941 */ /* 0x000fea0003800000 */
.L_x_34:
[----:B------:R-:W-:Y:S01]  /*a590*/  ULDC UR4, c[0x0][0xc] ;  /* 0x0000030000047ab9 */ /* 0x000fe20000000800 */
[----:B------:R-:W-:Y:S01]  /*a5a0*/  ULDC UR5, c[0x0][0x10] ;  /* 0x0000040000057ab9 */ /* 0x000fe20000000800 */
[----:B0-----:R-:W0:Y:S01]  /*a5b0*/  LDC R3, c[0x0][0x14] ;  /* 0x00000500ff037b82 */ /* 0x001e220000000800 */
[----:B------:R-:W-:Y:S01]  /*a5c0*/  UIMAD.WIDE.U32 UR4, UR4, UR5, URZ ;  /* 0x00000005040472a5 */ /* 0x000fe2000f8e003f */
[----:B------:R-:W-:Y:S01]  /*a5d0*/  PRMT R0, RZ, 0x7610, R0 ;  /* 0x00007610ff007816 */ /* 0x000fe20000000000 */
[----:B------:R-:W-:Y:S01]  /*a5e0*/  IMAD.MOV.U32 R23, RZ, RZ, -0x1 ;  /* 0xffffffffff177424 */ /* 0x000fe200078e00ff */
[----:B-----5:R-:W-:-:S03]  /*a5f0*/  MOV R154, 0xffffffff ;  /* 0xffffffff009a7802 */ /* 0x020fc60000000f00 */
[----:B0-----:R-:W-:-:S04]  /*a600*/  IMAD.WIDE.U32 R16, R3, UR4, R16 ;  /* 0x0000000403107c25 */ /* 0x001fc8000f8e0010 */
[----:B------:R-:W-:Y:S01]  /*a610*/  IMAD R3, R3, UR5, RZ ;  /* 0x0000000503037c24 */ /* 0x000fe2000f8e02ff */
[----:B------:R-:W-:Y:S02]  /*a620*/  ULDC.64 UR4, c[0x0][0x650] ;  /* 0x0001940000047ab9 */ /* 0x000fe40000000a00 */
[----:B------:R-:W-:Y:S01]  /*a630*/  ISETP.GE.U32.AND P0, PT, R16, UR4, PT ;  /* 0x0000000410007c0c */ /* 0x000fe2000bf06070 */
[----:B------:R-:W-:-:S05]  /*a640*/  IMAD.IADD R17, R17, 0x1, R3 ;  /* 0x0000000111117824 */ /* 0x000fca00078e0203 */
[----:B------:R-:W-:-:S13]  /*a650*/  ISETP.GE.U32.AND.EX P0, PT, R17, UR5, PT, P0 ;  /* 0x0000000511007c0c */ /* 0x000fda000bf06100 */
[----:B------:R-:W-:Y:S05]  /*a660*/  @P0 BRA `(.L_x_287) ;  /* 0x0000000400640947 */ /* 0x000fea0003800000 */
[----:B------:R-:W0:Y:S01]  /*a670*/  S2R R12, SR_CTAID.X ;  /* 0x00000000000c7919 */ /* 0x000e220000002500 */
[----:B-12---:R-:W1:Y:S01]  /*a680*/  LDC.64 R10, c[0x0][0x628] ;  /* 0x00018a00ff0a7b82 */ /* 0x006e620000000a00 */
[----:B------:R-:W-:Y:S01]  /*a690*/  ULDC UR4, c[0x0][0x150] ;  /* 0x0000540000047ab9 */ /* 0x000fe20000000800 */
[----:B------:R-:W-:Y:S01]  /*a6a0*/  IMAD.MOV.U32 R8, RZ, RZ, R16 ;  /* 0x000000ffff087224 */ /* 0x000fe200078e0010 */
[----:B------:R-:W2:Y:S01]  /*a6b0*/  S2R R24, SR_CTAID.Y ;  /* 0x0000000000187919 */ /* 0x000ea20000002600 */
[----:B------:R-:W-:-:S04]  /*a6c0*/  IMAD.MOV.U32 R9, RZ, RZ, R17 ;  /* 0x000000ffff097224 */ /* 0x000fc800078e0011 */
[----:B------:R-:W2:Y:S08]  /*a6d0*/  LDC R21, c[0x0][0x144] ;  /* 0x00005100ff157b82 */ /* 0x000eb00000000800 */
[----:B------:R-:W2:Y:S08]  /*a6e0*/  LDC R0, c[0x0][0x630] ;  /* 0x00018c00ff007b82 */ /* 0x000eb00000000800 */
[----:B------:R-:W2:Y:S01]  /*a6f0*/  LDC.64 R14, c[0x0][0x620] ;  /* 0x00018800ff0e7b82 */ /* 0x000ea20000000a00 */
[----:B-1----:R-:W-:-:S04]  /*a700*/  ISETP.NE.U32.AND P0, PT, R10, RZ, PT ;  /* 0x000000ff0a00720c */ /* 0x002fc80003f05070 */
[----:B------:R-:W-:Y:S02]  /*a710*/  ISETP.NE.AND.EX P0, PT, R11, RZ, PT, P0 ;  /* 0x000000ff0b00720c */ /* 0x000fe40003f05300 */
[----:B0-----:R-:W-:-:S05]  /*a720*/  I2FP.F32.U32 R3, R12 ;  /* 0x0000000c00037245 */ /* 0x001fca0000201000 */
[----:B------:R-:W-:-:S04]  /*a730*/  FMUL R3, R3, UR4 ;  /* 0x0000000403037c20 */ /* 0x000fc80008400000 */
[----:B------:R0:W1:Y:S02]  /*a740*/  F2I.U32.TRUNC.NTZ R20, R3 ;  /* 0x0000000300147305 */ /* 0x000064000020f000 */
[----:B------:R-:W-:Y:S05]  /*a750*/  @!P0 BRA `(.L_x_288) ;  /* 0x0000000000288947 */ /* 0x000fea0003800000 */
[----:B0-----:R-:W0:Y:S02]  /*a760*/  LDC R3, c[0x0][0x634] ;  /* 0x00018d00ff037b82 */ /* 0x001e240000000800 */
[----:B0-----:R-:W-:-:S05]  /*a770*/  IADD3 R3, P0, R16, R3, RZ ;  /* 0x0000000310037210 */ /* 0x001fca0007f1e0ff */
        /* <DEDUP_REMOVED lines=8> */
.L_x_288:
[----:B------:R-:W5:Y:S01]  /*a800*/  LDC.64 R30, c[0x0][0x640] ;  /* 0x00019000ff1e7b82 */ /* 0x000f620000000a00 */
[-CC-:B--2---:R-:W-:Y:S01]  /*a810*/  SHF.R.U64 R23, R8, R0.reuse, R9.reuse ;  /* 0x0000000008177219 */ /* 0x184fe20000001209 */
[----:B-1----:R-:W-:Y:S01]  /*a820*/  IMAD.MOV R20, RZ, RZ, -R20 ;  /* 0x000000ffff147224 */ /* 0x002fe200078e0a14 */
[----:B------:R-:W-:Y:S01]  /*a830*/  SHF.R.U32.HI R0, RZ, R0, R9 ;  /* 0x00000000ff007219 */ /* 0x000fe20000011609 */
[----:B------:R-:W-:Y:S01]  /*a840*/  ULDC UR4, c[0x0][0x154] ;  /* 0x0000550000047ab9 */ /* 0x000fe20000000800 */
[----:B0-----:R-:W-:Y:S01]  /*a850*/  IADD3 R3, P0, RZ, -R23, RZ ;  /* 0x80000017ff037210 */ /* 0x001fe20007f1e0ff */
[----:B------:R-:W-:Y:S01]  /*a860*/  IMAD R26, R21, R20, R12 ;  /* 0x00000014151a7224 */ /* 0x000fe200078e020c */
[----:B------:R-:W-:Y:S01]  /*a870*/  MOV R7, 0x1 ;  /* 0x0000000100077802 */ /* 0x000fe20000000f00 */
[----:B------:R-:W0:Y:S02]  /*a880*/  LDC R6, c[0x0][0x618] ;  /* 0x00018600ff067b82 */ /* 0x000e240000000800 */
[----:B------:R-:W-:-:S04]  /*a890*/  IMAD.X R5, RZ, RZ, ~R0, P0 ;  /* 0x000000ffff057224 */ /* 0x000fc800000e0e00 */
[-C--:B------:R-:W-:Y:S02]  /*a8a0*/  IMAD R0, R5, R14.reuse, RZ ;  /* 0x0000000e05007224 */ /* 0x080fe400078e02ff */
[----:B------:R-:W1:Y:S01]  /*a8b0*/  LDC R8, c[0x0][0x608] ;  /* 0x00018200ff087b82 */ /* 0x000e620000000800 */
[----:B------:R-:W-:-:S04]  /*a8c0*/  IMAD.WIDE.U32 R4, R3, R14, R16 ;  /* 0x0000000e03047225 */ /* 0x000fc800078e0010 */
[----:B------:R-:W-:Y:S01]  /*a8d0*/  IMAD R3, R3, R15, R0 ;  /* 0x0000000f03037224 */ /* 0x000fe200078e0200 */
[----:B------:R-:W-:Y:S02]  /*a8e0*/  I2FP.F32.U32 R0, R24 ;  /* 0x0000001800007245 */ /* 0x000fe40000201000 */
[----:B------:R-:W2:Y:S01]  /*a8f0*/  LDC R28, c[0x0][0x658] ;  /* 0x00019600ff1c7b82 */ /* 0x000ea20000000800 */
[----:B------:R-:W-:Y:S01]  /*a900*/  IMAD.IADD R3, R5, 0x1, R3 ;  /* 0x0000000105037824 */ /* 0x000fe200078e0203 */
[----:B-----5:R-:W-:Y:S01]  /*a910*/  ISETP.NE.U32.AND P0, PT, R30, RZ, PT ;  /* 0x000000ff1e00720c */ /* 0x020fe20003f05070 */
[----:B------:R-:W-:Y:S01]  /*a920*/  FMUL R0, R0, UR4 ;  /* 0x0000000400007c20 */ /* 0x000fe20008400000 */
[----:B------:R-:W-:Y:S02]  /*a930*/  IMAD.MOV.U32 R5, RZ, RZ, -0x1 ;  /* 0xffffffffff057424 */ /* 0x000fe400078e00ff */
[----:B------:R-:W-:Y:S01]  /*a940*/  ISETP.NE.AND.EX P0, PT, R31, RZ, PT, P0 ;  /* 0x000000ff1f00720c */ /* 0x000fe20003f05300 */
[----:B------:R1:W2:Y:S01]  /*a950*/  F2I.U32.TRUNC.NTZ R13, R0 ;  /* 0x00000000000d7305 */ /* 0x0002a2000020f000 */
[----:B------:R-:W3:Y:S01]  /*a960*/  LDC R15, c[0x0][0x148] ;  /* 0x00005200ff0f7b82 */ /* 0x000ee20000000800 */
[----:B0-----:R-:W-:-:S02]  /*a970*/  SHF.R.U64 R12, R4, R6, R3 ;  /* 0x00000006040c7219 */ /* 0x001fc40000001203 */
[----:B------:R-:W-:-:S05]  /*a980*/  SHF.R.U32.HI R3, RZ, R6, R3 ;  /* 0x00000006ff037219 */ /* 0x000fca0000011603 */
[----:B------:R-:W0:Y:S01]  /*a990*/  LDC R20, c[0x0][0x600] ;  /* 0x00018000ff147b82 */ /* 0x000e220000000800 */
[-CC-:B-1----:R-:W-:Y:S02]  /*a9a0*/  SHF.R.U64 R10, R12, R8.reuse, R3.reuse ;  /* 0x000000080c0a7219 */ /* 0x182fe40000001203 */
[----:B------:R-:W-:-:S05]  /*a9b0*/  SHF.R.U32.HI R3, RZ, R8, R3 ;  /* 0x00000008ff037219 */ /* 0x000fca0000011603 */
[----:B------:R-:W1:Y:S01]  /*a9c0*/  LDC R21, c[0x0][0x648] ;  /* 0x00019200ff157b82 */ /* 0x000e620000000800 */
[-C--:B--2---:R-:W-:Y:S02]  /*a9d0*/  SHF.L.U32 R4, R5, R28.reuse, RZ ;  /* 0x0000001c05047219 */ /* 0x084fe400000006ff */
[-CC-:B------:R-:W-:Y:S02]  /*a9e0*/  SHF.R.U64 R14, R10, R28.reuse, R3.reuse ;  /* 0x0000001c0a0e7219 */ /* 0x180fe40000001203 */
[----:B------:R-:W-:Y:S02]  /*a9f0*/  SHF.R.U32.HI R5, RZ, R28, R3 ;  /* 0x0000001cff057219 */ /* 0x000fe40000011603 */
[----:B------:R-:W-:Y:S01]  /*aa00*/  LOP3.LUT R153, RZ, R4, RZ, 0x33, !PT ;  /* 0x00000004ff997212 */ /* 0x000fe200078e33ff */
[----:B------:R-:W2:Y:S01]  /*aa10*/  LDC R25, c[0x0][0x638] ;  /* 0x00018e00ff197b82 */ /* 0x000ea20000000800 */
[----:B------:R-:W-:Y:S01]  /*aa20*/  SHF.L.U32 R28, R7, R28, RZ ;  /* 0x0000001c071c7219 */ /* 0x000fe200000006ff */
[----:B------:R-:W-:-:S06]  /*aa30*/  IMAD.MOV.U32 R4, RZ, RZ, R14 ;  /* 0x000000ffff047224 */ /* 0x000fcc00078e000e */
[----:B------:R-:W0:Y:S01]  /*aa40*/  LDC R27, c[0x0][0x610] ;  /* 0x00018400ff1b7b82 */ /* 0x000e220000000800 */
[----:B------:R-:W-:Y:S05]  /*aa50*/  @!P0 BRA `(.L_x_289) ;  /* 0x0000000000288947 */ /* 0x000fea0003800000 */
[----:B------:R-:W5:Y:S02]  /*aa60*/  LDC R3, c[0x0][0x64c] ;  /* 0x00019300ff037b82 */ /* 0x000f640000000800 */
[----:B-----5:R-:W-:-:S05]  /*aa70*/  IADD3 R3, P0, R14, R3, RZ ;  /* 0x000000030e037210 */ /* 0x020fca0007f1e0ff */
        /* <DEDUP_REMOVED lines=8> */
.L_x_289:
[----:B------:R-:W-:Y:S01]  /*ab00*/  ISETP.NE.AND P0, PT, R2, 0x1, PT ;  /* 0x000000010200780c */ /* 0x000fe20003f05270 */
[----:B------:R-:W-:Y:S01]  /*ab10*/  IMAD.MOV R13, RZ, RZ, -R13 ;  /* 0x000000ffff0d7224 */ /* 0x000fe200078e0a0d */
[----:B-1----:R-:W-:Y:S01]  /*ab20*/  SHF.R.U64 R0, R4, R21, R5 ;  /* 0x0000001504007219 */ /* 0x002fe20000001205 */
[----:B0-----:R-:W-:Y:S01]  /*ab30*/  VIADD R5, R20, 0xffffffff ;  /* 0xffffffff14057836 */ /* 0x001fe20000000000 */
[----:B------:R-:W-:-:S03]  /*ab40*/  LOP3.LUT R153, R10, R153, RZ, 0xc0, !PT ;  /* 0x000000990a997212 */ /* 0x000fc600078ec0ff */
[----:B------:R-:W-:Y:S01]  /*ab50*/  IMAD.MOV R3, RZ, RZ, -R0 ;  /* 0x000000ffff037224 */ /* 0x000fe200078e0a00 */
[----:B------:R-:W-:Y:S01]  /*ab60*/  LOP3.LUT R5, R12, R5, RZ, 0xc0, !PT ;  /* 0x000000050c057212 */ /* 0x000fe200078ec0ff */
[----:B------:R-:W-:Y:S02]  /*ab70*/  IMAD R153, R28, R0, R153 ;  /* 0x000000001c997224 */ /* 0x000fe400078e0299 */
[----:B--2---:R-:W-:Y:S02]  /*ab80*/  IMAD R0, R3, R25, R14 ;  /* 0x0000001903007224 */ /* 0x004fe400078e020e */
[----:B---3--:R-:W-:Y:S02]  /*ab90*/  @P0 IMAD R26, R15, R13, R24 ;  /* 0x0000000d0f1a0224 */ /* 0x008fe400078e0218 */
[----:B------:R-:W-:Y:S02]  /*aba0*/  IMAD R4, R0, R20, R5 ;  /* 0x0000001400047224 */ /* 0x000fe400078e0205 */
[----:B------:R-:W-:-:S02]  /*abb0*/  IMAD R153, R153, R27, R26 ;  /* 0x0000001b99997224 */ /* 0x000fc400078e021a */
[----:B------:R-:W-:-:S03]  /*abc0*/  IMAD.MOV.U32 R3, RZ, RZ, 0x1 ;  /* 0x00000001ff037424 */ /* 0x000fc600078e00ff */
[----:B------:R-:W-:Y:S02]  /*abd0*/  SEL R154, R4, R153, !P0 ;  /* 0x00000099049a7207 */ /* 0x000fe40004000000 */
[----:B------:R-:W-:Y:S02]  /*abe0*/  PRMT R0, R3, 0x7610, R0 ;  /* 0x0000761003007816 */ /* 0x000fe40000000000 */
[----:B------:R-:W-:-:S07]  /*abf0*/  SEL R153, R153, R4, !P0 ;  /* 0x0000000499997207 */ /* 0x000fce0004000000 */
.L_x_287:
[----:B------:R-:W-:-:S13]  /*ac00*/  LOP3.LUT P0, RZ, R0, 0xff, RZ, 0xc0, !PT ;  /* 0x000000ff00ff7812 */ /* 0x000fda000780c0ff */
[----:B------:R-:W-:Y:S05]  /*ac10*/  @P0 BRA `(.L_x_290) ;  /* 0xffffff6400700947 */ /* 0x000fea000383ffff */
[----:B------:R-:W-:Y:S05]  /*ac20*/  EXIT ;  /* 0x000000000000794d */ /* 0x000fea0003800000 */
.L_x_7:
[----:B0-----:R-:W-:Y:S01]  /*ac30*/  ULDC.64 UR4, c[0x0][0x650] ;  /* 0x0001940000047ab9 */ /* 0x001fe20000000a00 */
[----:B------:R-:W-:Y:S01]  /*ac40*/  PRMT R6, RZ, 0x7610, R6 ;  /* 0x00007610ff067816 */ /* 0x000fe20000000006 */
[----:B------:R-:W-:Y:S01]  /*ac50*/  IMAD.MOV.U32 R11, RZ, RZ, -0x1 ;  /* 0xffffffffff0b7424 */ /* 0x000fe200078e00ff */
[----:B------:R-:W-:Y:S01]  /*ac60*/  ISETP.GE.U32.AND P0, PT, R16, UR4, PT ;  /* 0x0000000410007c0c */ /* 0x000fe2000bf06070 */
[----:B------:R-:W-:Y:S01]  /*ac70*/  IMAD.MOV.U32 R20, RZ, RZ, -0x1 ;  /* 0xffffffffff147424 */ /* 0x000fe200078e00ff */
[----:B------:R-:W-:Y:S02]  /*ac80*/  MOV R13, 0xffffffff ;  /* 0xffffffff000d7802 */ /* 0x000fe40000000f00 */
        /* <DEDUP_REMOVED lines=20> */
.L_x_292:
[----:B------:R-:W0:Y:S01]  /*add0*/  LDC.64 R28, c[0x0][0x640] ;  /* 0x00019000ff1c7b82 */ /* 0x000e220000000a00 */
[-CC-:B------:R-:W-:Y:S01]  /*ade0*/  SHF.R.U64 R22, R12, R6.reuse, R13.reuse ;  /* 0x000000060c167219 */ /* 0x180fe2000000120d */
[----:B------:R-:W-:Y:S01]  /*adf0*/  IMAD.MOV.U32 R30, RZ, RZ, 0x1 ;  /* 0x00000001ff1e7424 */ /* 0x000fe200078e00ff */
[----:B------:R-:W-:Y:S02]  /*ae00*/  SHF.R.U32.HI R6, RZ, R6, R13 ;  /* 0x00000006ff067219 */ /* 0x000fe4000001160d */
        /* <DEDUP_REMOVED lines=8> */
[----:B------:R-:W-:Y:S01]  /*ae90*/  IMAD.IADD R9, R9, 0x1, R11 ;  /* 0x0000000109097824 */ /* 0x000fe200078e020b */
[----:B0-----:R-:W-:-:S04]  /*aea0*/  ISETP.NE.U32.AND P0, PT, R28, RZ, PT ;  /* 0x000000ff1c00720c */ /* 0x001fc80003f05070 */
[----:B------:R-:W-:Y:S02]  /*aeb0*/  ISETP.NE.AND.EX P0, PT, R29, RZ, PT, P0 ;  /* 0x000000ff1d00720c */ /* 0x000fe40003f05300 */
[----:B------:R-:W0:Y:S01]  /*aec0*/  LDC R20, c[0x0][0x600] ;  /* 0x00018000ff147b82 */ /* 0x000e220000000800 */
[-CC-:B-1----:R-:W-:Y:S01]  /*aed0*/  SHF.R.U64 R14, R8, R10.reuse, R9.reuse ;  /* 0x0000000a080e7219 */ /* 0x182fe20000001209 */
[----:B------:R-:W-:Y:S01]  /*aee0*/  IMAD.MOV.U32 R8, RZ, RZ, -0x1 ;  /* 0xffffffffff087424 */ /* 0x000fe200078e00ff */
[----:B------:R-:W-:-:S05]  /*aef0*/  SHF.R.U32.HI R9, RZ, R10, R9 ;  /* 0x0000000aff097219 */ /* 0x000fca0000011609 */
[----:B------:R-:W1:Y:S01]  /*af00*/  LDC R24, c[0x0][0x648] ;  /* 0x00019200ff187b82 */ /* 0x000e620000000800 */
[-CC-:B--2---:R-:W-:Y:S02]  /*af10*/  SHF.R.U64 R23, R14, R12.reuse, R9.reuse ;  /* 0x0000000c0e177219 */ /* 0x184fe40000001209 */
[----:B------:R-:W-:-:S05]  /*af20*/  SHF.R.U32.HI R6, RZ, R12, R9 ;  /* 0x0000000cff067219 */ /* 0x000fca0000011609 */
[----:B------:R-:W2:Y:S01]  /*af30*/  LDC R26, c[0x0][0x638] ;  /* 0x00018e00ff1a7b82 */ /* 0x000ea20000000800 */
[-C--:B---3--:R-:W-:Y:S02]  /*af40*/  SHF.L.U32 R8, R8, R27.reuse, RZ ;  /* 0x0000001b08087219 */ /* 0x088fe400000006ff */
[-CC-:B------:R-:W-:Y:S02]  /*af50*/  SHF.R.U64 R25, R23, R27.reuse, R6.reuse ;  /* 0x0000001b17197219 */ /* 0x180fe40000001206 */
[----:B------:R-:W-:Y:S02]  /*af60*/  LOP3.LUT R32, RZ, R8, RZ, 0x33, !PT ;  /* 0x00000008ff207212 */ /* 0x000fe400078e33ff */
[----:B------:R-:W-:Y:S01]  /*af70*/  SHF.R.U32.HI R9, RZ, R27, R6 ;  /* 0x0000001bff097219 */ /* 0x000fe20000011606 */
[----:B------:R-:W3:Y:S01]  /*af80*/  LDC R31, c[0x0][0x610] ;  /* 0x00018400ff1f7b82 */ /* 0x000ee20000000800 */
[----:B------:R-:W-:Y:S01]  /*af90*/  IMAD.MOV.U32 R8, RZ, RZ, R25 ;  /* 0x000000ffff087224 */ /* 0x000fe200078e0019 */
[----:B------:R-:W-:Y:S06]  /*afa0*/  @!P0 BRA `(.L_x_293) ;  /* 0x0000000000288947 */ /* 0x000fec0003800000 */
[----:B------:R-:W4:Y:S02]  /*afb0*/  LDC R6, c[0x0][0x64c] ;  /* 0x00019300ff067b82 */ /* 0x000f240000000800 */
[----:B----4-:R-:W-:-:S04]  /*afc0*/  IADD3 R13, P0, R25, R6, RZ ;  /* 0x00000006190d7210 */ /* 0x010fc80007f1e0ff */
        /* <DEDUP_REMOVED lines=8> */
.L_x_293:
[----:B------:R-:W-:Y:S01]  /*b050*/  ISETP.NE.AND P0, PT, R2, 0x1, PT ;  /* 0x000000010200780c */ /* 0x000fe20003f05270 */
[----:B------:R-:W-:Y:S01]  /*b060*/  IMAD.MOV.U32 R13, RZ, RZ, R22 ;  /* 0x000000ffff0d7224 */ /* 0x000fe200078e0016 */
[----:B-1----:R-:W-:Y:S01]  /*b070*/  SHF.R.U64 R6, R8, R24, R9 ;  /* 0x0000001808067219 */ /* 0x002fe20000001209 */
[----:B0-----:R-:W-:Y:S01]  /*b080*/  VIADD R9, R20, 0xffffffff ;  /* 0xffffffff14097836 */ /* 0x001fe20000000000 */
[----:B------:R-:W-:Y:S02]  /*b090*/  SHF.L.U32 R30, R30, R27, RZ ;  /* 0x0000001b1e1e7219 */ /* 0x000fe400000006ff */
[----:B------:R-:W-:Y:S01]  /*b0a0*/  LOP3.LUT R5, R23, R32, RZ, 0xc0, !PT ;  /* 0x0000002017057212 */ /* 0x000fe200078ec0ff */
[----:B------:R-:W-:-:S04]  /*b0b0*/  IMAD.MOV R8, RZ, RZ, -R6 ;  /* 0x000000ffff087224 */ /* 0x000fc800078e0a06 */
[----:B------:R-:W-:Y:S01]  /*b0c0*/  IMAD R6, R30, R6, R5 ;  /* 0x000000061e067224 */ /* 0x000fe200078e0205 */
[----:B------:R-:W-:Y:S01]  /*b0d0*/  LOP3.LUT R5, R14, R9, RZ, 0xc0, !PT ;  /* 0x000000090e057212 */ /* 0x000fe200078ec0ff */
[----:B------:R-:W-:Y:S02]  /*b0e0*/  @P0 IMAD R3, R7, R21, R4 ;  /* 0x0000001507030224 */ /* 0x000fe400078e0204 */
[----:B--2---:R-:W-:Y:S02]  /*b0f0*/  IMAD R4, R8, R26, R25 ;  /* 0x0000001a08047224 */ /* 0x004fe400078e0219 */
[----:B---3--:R-:W-:Y:S02]  /*b100*/  IMAD R3, R6, R31, R3 ;  /* 0x0000001f06037224 */ /* 0x008fe400078e0203 */
[----:B------:R-:W-:Y:S02]  /*b110*/  IMAD R4, R4, R20, R5 ;  /* 0x0000001404047224 */ /* 0x000fe400078e0205 */
[----:B------:R-:W-:-:S03]  /*b120*/  IMAD.MOV.U32 R6, RZ, RZ, 0x1 ;  /* 0x00000001ff067424 */ /* 0x000fc600078e00ff */
[----:B------:R-:W-:Y:S02]  /*b130*/  SEL R20, R4, R3, !P0 ;  /* 0x0000000304147207 */ /* 0x000fe40004000000 */
[----:B------:R-:W-:-:S07]  /*b140*/  SEL R11, R3, R4, !P0 ;  /* 0x00000004030b7207 */ /* 0x000fce0004000000 */
.L_x_291:
[----:B------:R-:W-:-:S08]  /*b150*/  NOP ;  /* 0x0000000000007918 */ /* 0x000fd00000000000 */
[----:B------:R-:W0:-:S00]  /*b160*/  USETMAXREG.DEALLOC.CTAPOOL 0x28 ;  /* 0x00000028000079c8 */ /* 0x000e0000080e0500 */
[----:B0-----:R-:W-:-:S13]  /*b170*/  ISETP.NE.AND P0, PT, R0, RZ, PT ;  /* 0x000000ff0000720c */ /* 0x001fda0003f05270 */
[----:B------:R-:W-:Y:S05]  /*b180*/  @P0 EXIT ;  /* 0x000000000000094d */ /* 0x000fea0003800000 */
[----:B------:R-:W-:Y:S01]  /*b190*/  LOP3.LUT P0, RZ, R6, 0xff, RZ, 0xc0, !PT ;  /* 0x000000ff06ff7812 */ /* 0x000fe2000780c0ff */
[----:B------:R-:W-:Y:S02]  /*b1a0*/  IMAD.MOV.U32 R0, RZ, RZ, 0x1 ;  /* 0x00000001ff007424 */ /* 0x000fe400078e00ff */
[----:B------:R-:W-:-:S10]  /*b1b0*/  IMAD.MOV.U32 R12, RZ, RZ, RZ ;  /* 0x000000ffff0c7224 */ /* 0x000fd400078e00ff */
[----:B------:R-:W-:Y:S05]  /*b1c0*/  @!P0 BRA `(.L_x_294) ;  /* 0x0000000c007c8947 */ /* 0x000fea0003800000 */
[----:B------:R-:W0:Y:S01]  /*b1d0*/  LDC R0, c[0x0][0x28c] ;  /* 0x0000a300ff007b82 */ /* 0x000e220000000800 */
[----:B------:R-:W-:Y:S01]  /*b1e0*/  ULDC UR5, c[0x0][0x658] ;  /* 0x0001960000057ab9 */ /* 0x000fe20000000800 */
[----:B------:R-:W-:Y:S01]  /*b1f0*/  UMOV UR11, 0xffffffff ;  /* 0xffffffff000b7882 */ /* 0x000fe20000000000 */
[----:B------:R-:W-:Y:S01]  /*b200*/  UMOV UR15, 0x1 ;  /* 0x00000001000f7882 */ /* 0x000fe20000000000 */
[----:B------:R-:W-:Y:S01]  /*b210*/  USHF.L.U32 UR11, UR11, UR5, URZ ;  /* 0x000000050b0b7299 */ /* 0x000fe2000800063f */
[----:B------:R-:W-:Y:S01]  /*b220*/  BSSY B0, `(.L_x_294) ;  /* 0x00000d9000007945 */ /* 0x000fe20003800000 */
[----:B------:R-:W-:Y:S01]  /*b230*/  ULDC UR9, c[0x0][0xc] ;  /* 0x0000030000097ab9 */ /* 0x000fe20000000800 */
[----:B------:R-:W-:Y:S01]  /*b240*/  ULDC UR14, c[0x0][0x10] ;  /* 0x00000400000e7ab9 */ /* 0x000fe20000000800 */
[----:B------:R-:W1:Y:S01]  /*b250*/  S2UR UR8, SR_CgaCtaId ;  /* 0x00000000000879c3 */ /* 0x000e620000008800 */
[----:B------:R-:W-:Y:S01]  /*b260*/  ULOP3.LUT UR13, URZ, UR11, URZ, 0x33, !UPT ;  /* 0x0000000b3f0d7292 */ /* 0x000fe2000f8e333f */
[----:B------:R-:W-:Y:S01]  /*b270*/  IMAD.MOV.U32 R10, RZ, RZ, 0x1 ;  /* 0x00000001ff0a7424 */ /* 0x000fe200078e00ff */
[----:B------:R-:W-:Y:S01]  /*b280*/  LOP3.LUT R9, R19, 0x2, RZ, 0xfc, !PT ;  /* 0x0000000213097812 */ /* 0x000fe200078efcff */
[----:B------:R-:W-:Y:S01]  /*b290*/  IMAD.MOV.U32 R12, RZ, RZ, RZ ;  /* 0x000000ffff0c7224 */ /* 0x000fe200078e00ff */
[----:B------:R-:W-:Y:S01]  /*b2a0*/  ULDC UR4, c[0x0][0x600] ;  /* 0x0001800000047ab9 */ /* 0x000fe20000000800 */
[----:B------:R-:W-:Y:S01]  /*b2b0*/  UMOV UR18, 0x5 ;  /* 0x0000000500127882 */ /* 0x000fe20000000000 */
[----:B------:R-:W-:-:S02]  /*b2c0*/  UIADD3 UR4, UR4, -0x1, URZ ;  /* 0xffffffff04047890 */ /* 0x000fc4000fffe03f */
[----:B------:R-:W-:Y:S01]  /*b2d0*/  USHF.L.U32 UR5, UR15, UR5, URZ ;  /* 0x000000050f057299 */ /* 0x000fe2000800063f */
[----:B------:R-:W-:Y:S01]  /*b2e0*/  ULDC.64 UR28, c[0x0][0x198] ;  /* 0x00006600001c7ab9 */ /* 0x000fe20000000a00 */
[----:B0-----:R-:W-:-:S05]  /*b2f0*/  VIADD R0, R0, 0x1f ;  /* 0x0000001f00007836 */ /* 0x001fca0000000000 */
[----:B------:R-:W-:Y:S01]  /*b300*/  SHF.R.S32.HI R3, RZ, 0x1f, R0 ;  /* 0x0000001fff037819 */ /* 0x000fe20000011400 */
[----:B-1----:R-:W-:-:S03]  /*b310*/  ULOP3.LUT UR10, UR8, 0x1, URZ, 0xc0, !UPT ;  /* 0x00000001080a7892 */ /* 0x002fc6000f8ec03f */
[----:B------:R-:W-:Y:S01]  /*b320*/  LEA.HI R3, R3, R0, RZ, 0x5 ;  /* 0x0000000003037211 */ /* 0x000fe200078f28ff */
[----:B------:R-:W-:Y:S01]  /*b330*/  USHF.R.U32.HI UR25, URZ, 0x1, UR8 ;  /* 0x000000013f197899 */ /* 0x000fe20008011608 */
[----:B------:R-:W-:Y:S01]  /*b340*/  MOV R0, 0x1 ;  /* 0x0000000100007802 */ /* 0x000fe20000000f00 */
[----:B------:R-:W-:Y:S01]  /*b350*/  USHF.L.U32 UR6, UR8, 0x6, URZ ;  /* 0x0000000608067899 */ /* 0x000fe2000800063f */
[----:B------:R-:W-:Y:S01]  /*b360*/  SHF.R.S32.HI R3, RZ, 0x5, R3 ;  /* 0x00000005ff037819 */ /* 0x000fe20000011403 */
[----:B------:R-:W-:Y:S02]  /*b370*/  USHF.L.U32 UR7, UR8, 0xb, URZ ;  /* 0x0000000b08077899 */ /* 0x000fe4000800063f */
[----:B------:R-:W-:Y:S02]  /*b380*/  ULOP3.LUT UR8, UR8, 0xfffffffe, URZ, 0xc0, !UPT ;  /* 0xfffffffe08087892 */ /* 0x000fe4000f8ec03f */
[----:B------:R-:W-:Y:S01]  /*b390*/  UISETP.GT.U32.AND UP0, UPT, UR10, 0xffff, UPT ;  /* 0x0000ffff0a00788c */ /* 0x000fe2000bf04070 */
[----:B------:R-:W-:Y:S01]  /*b3a0*/  VIADD R8, R3, 0x1 ;  /* 0x0000000103087836 */ /* 0x000fe20000000000 */
[----:B------:R-:W-:-:S02]  /*b3b0*/  USHF.L.U32 UR11, UR15, UR8, URZ ;  /* 0x000000080f0b7299 */ /* 0x000fc4000800063f */
[----:B------:R-:W-:Y:S02]  /*b3c0*/  ULOP3.LUT UR12, UR8, 0x1, URZ, 0xfc, !UPT ;  /* 0x00000001080c7892 */ /* 0x000fe4000f8efc3f */
[----:B------:R-:W-:Y:S02]  /*b3d0*/  UIMAD.WIDE.U32 UR8, UR9, UR14, URZ ;  /* 0x0000000e090872a5 */ /* 0x000fe4000f8e003f */
[----:B------:R-:W-:Y:S01]  /*b3e0*/  USEL UR10, UR10, 0xffff, !UP0 ;  /* 0x0000ffff0a0a7887 */ /* 0x000fe2000c000000 */
[----:B------:R-:W-:Y:S01]  /*b3f0*/  ULDC UR14, c[0x0][0x14] ;  /* 0x00000500000e7ab9 */ /* 0x000fe20000000800 */
[----:B------:R-:W-:Y:S02]  /*b400*/  USHF.L.U32 UR12, UR15, UR12, URZ ;  /* 0x0000000c0f0c7299 */ /* 0x000fe4000800063f */
[----:B------:R-:W-:Y:S02]  /*b410*/  UIMAD.WIDE.U32 UR26, UR8, UR14, URZ ;  /* 0x0000000e081a72a5 */ /* 0x000fe4000f8e003f */
[----:B------:R-:W-:-:S02]  /*b420*/  UIMAD UR21, UR9, UR14, URZ ;  /* 0x0000000e091572a4 */ /* 0x000fc4000f8e023f */
[----:B------:R-:W-:Y:S02]  /*b430*/  ULOP3.LUT UR10, UR10, 0xffff, URZ, 0xc0, !UPT ;  /* 0x0000ffff0a0a7892 */ /* 0x000fe4000f8ec03f */
[----:B------:R-:W-:Y:S02]  /*b440*/  ULOP3.LUT UR6, UR6, 0x40, URZ, 0xc0, !UPT ;  /* 0x0000004006067892 */ /* 0x000fe4000f8ec03f */
[----:B------:R-:W-:Y:S02]  /*b450*/  ULOP3.LUT UR7, UR7, 0x800, URZ, 0xc0, !UPT ;  /* 0x0000080007077892 */ /* 0x000fe4000f8ec03f */
[----:B------:R-:W-:Y:S02]  /*b460*/  ULOP3.LUT UR19, UR11, UR12, URZ, 0xfc, !UPT ;  /* 0x0000000c0b137292 */ /* 0x000fe4000f8efc3f */
[----:B------:R-:W-:Y:S02]  /*b470*/  UIADD3 UR21, UR27, UR21, URZ ;  /* 0x000000151b157290 */ /* 0x000fe4000fffe03f */
[----:B------:R-:W-:-:S12]  /*b480*/  USHF.L.U32 UR18, UR18, UR10, URZ ;  /* 0x0000000a12127299 */ /* 0x000fd8000800063f */
.L_x_305:
[----:B------:R-:W-:-:S03]  /*b490*/  UMOV UR8, 0xffffffff ;  /* 0xffffffff00087882 */ /* 0x000fc60000000000 */
[----:B------:R-:W-:Y:S05]  /*b4a0*/  BRA.DIV UR8, `(.L_x_295) ;  /* 0x0000000e08887947 */ /* 0x000fea000b800000 */
[----:B------:R-:W-:-:S13]  /*b4b0*/  ELECT P6, URZ, PT ;  /* 0x00000000003f782f */ /* 0x000fda00038c0000 */
.L_x_315:
[----:B------:R-:W0:Y:S01]  /*b4c0*/  LDC R4, c[0x0][0x28c] ;  /* 0x0000a300ff047b82 */ /* 0x000e220000000800 */
[----:B------:R-:W-:Y:S01]  /*b4d0*/  BSSY B1, `(.L_x_296) ;  /* 0x000003c000017945 */ /* 0x000fe20003800000 */
[----:B0-----:R-:W-:-:S13]  /*b4e0*/  ISETP.LT.OR P6, PT, R4, 0x1, !P6 ;  /* 0x000000010400780c */ /* 0x001fda00077c1670 */
[----:B------:R-:W-:Y:S05]  /*b4f0*/  @P6 BRA `(.L_x_297) ;  /* 0x0000000000e46947 */ /* 0x000fea0003800000 */
[----:B------:R-:W-:Y:S01]  /*b500*/  LEA R11, R11, UR25, 0x1 ;  /* 0x000000190b0b7c11 */ /* 0x000fe2000f8e08ff */
[----:B------:R-:W-:Y:S01]  /*b510*/  IMAD.MOV.U32 R21, RZ, RZ, RZ ;  /* 0x000000ffff157224 */ /* 0x000fe200078e00ff */
[----:B------:R-:W-:Y:S01]  /*b520*/  LEA R20, R20, UR6, 0x7 ;  /* 0x0000000614147c11 */ /* 0x000fe2000f8e38ff */
[----:B------:R-:W-:Y:S02]  /*b530*/  IMAD.MOV.U32 R4, RZ, RZ, R8 ;  /* 0x000000ffff047224 */ /* 0x000fe400078e0008 */
[----:B------:R-:W-:Y:S02]  /*b540*/  IMAD.MOV.U32 R5, RZ, RZ, R0 ;  /* 0x000000ffff057224 */ /* 0x000fe400078e0000 */
[----:B------:R-:W-:Y:S02]  /*b550*/  IMAD.MOV.U32 R6, RZ, RZ, R12 ;  /* 0x000000ffff067224 */ /* 0x000fe400078e000c */
[----:B------:R-:W-:-:S07]  /*b560*/  IMAD.SHL.U32 R15, R11, 0x80, RZ ;  /* 0x000000800b0f7824 */ /* 0x000fce00078e00ff */
.L_x_300:
[----:B------:R-:W0:Y:S01]  /*b570*/  S2R R14, SR_CgaCtaId ;  /* 0x00000000000e7919 */ /* 0x000e220000008800 */
[----:B------:R-:W-:Y:S02]  /*b580*/  MOV R7, 0x400 ;  /* 0x0000040000077802 */ /* 0x000fe40000000f00 */
[----:B------:R-:W-:-:S13]  /*b590*/  LOP3.LUT P1, RZ, R18, 0x7f, RZ, 0xc0, !PT ;  /* 0x0000007f12ff7812 */ /* 0x000fda000782c0ff */
[----:B------:R-:W1:Y:S01]  /*b5a0*/  @!P1 LDC R11, c[0x0][0x500] ;  /* 0x00014000ff0b9b82 */ /* 0x000e620000000800 */
[----:B0-----:R-:W-:Y:S02]  /*b5b0*/  LEA R22, R14, R7, 0x18 ;  /* 0x000000070e167211 */ /* 0x001fe400078ec0ff */
[----:B------:R-:W-:-:S03]  /*b5c0*/  SHF.L.U32 R7, R5, 0x1f, RZ ;  /* 0x0000001f05077819 */ /* 0x000fc600000006ff */
[----:B------:R-:W-:-:S04]  /*b5d0*/  IMAD R14, R6, 0x8, R22 ;  /* 0x00000008060e7824 */ /* 0x000fc800078e0216 */
[----:B------:R-:W0:Y:S02]  /*b5e0*/  SYNCS.PHASECHK.TRANS64.TRYWAIT P0, [R14+URZ+0x18], R7 ;  /* 0x000018070e0075a7 */ /* 0x000e24000800017f */
[----:B01----:R-:W-:Y:S05]  /*b5f0*/  @!P0 BRA `(.L_x_298) ;  /* 0x0000000c00548947 */ /* 0x003fea0003800000 */
.L_x_316:
[----:B0-----:R-:W-:Y:S01]  /*b600*/  PRMT R7, R9, 0x9910, RZ ;  /* 0x0000991009077816 */ /* 0x001fe200000000ff */
[----:B------:R0:W-:Y:S03]  /*b610*/  @!P1 SYNCS.ARRIVE.TRANS64 RZ, [R14+URZ], R11 ;  /* 0x0000000b0eff99a7 */ /* 0x0001e6000800003f */
[----:B------:R-:W-:-:S13]  /*b620*/  ISETP.NE.AND P0, PT, R7, 0x2, PT ;  /* 0x000000020700780c */ /* 0x000fda0003f05270 */
[----:B0-----:R-:W-:Y:S05]  /*b630*/  @P0 BRA `(.L_x_299) ;  /* 0x0000000000040947 */ /* 0x001fea0003800000 */
[----:B------:R-:W-:Y:S01]  /*b640*/  BPT.TRAP 0x1 ;  /* 0x000000040000795c */ /* 0x000fe20000300000 */
.L_x_299:
[----:B------:R-:W-:Y:S01]  /*b650*/  LEA R7, R6, UR25, 0x1 ;  /* 0x0000001906077c11 */ /* 0x000fe2000f8e08ff */
[----:B------:R-:W-:Y:S01]  /*b660*/  VIADD R4, R4, 0xffffffff ;  /* 0xffffffff04047836 */ /* 0x000fe20000000000 */
[----:B------:R-:W-:Y:S01]  /*b670*/  R2UR UR23, R15 ;  /* 0x000000000f1772ca */ /* 0x000fe200000e0000 */
[----:B------:R-:W-:Y:S01]  /*b680*/  UIADD3 UR14, UP0, UR28, 0xf0, URZ ;  /* 0x000000f01c0e7890 */ /* 0x000fe2000ff1e03f */
[----:B------:R-:W-:Y:S01]  /*b690*/  R2UR UR9, R14 ;  /* 0x000000000e0972ca */ /* 0x000fe200000e0000 */
[----:B------:R-:W-:Y:S01]  /*b6a0*/  IMAD.SHL.U32 R7, R7, 0x1000, RZ ;  /* 0x0000100007077824 */ /* 0x000fe200078e00ff */
[----:B------:R-:W-:Y:S01]  /*b6b0*/  R2UR UR10, R21 ;  /* 0x00000000150a72ca */ /* 0x000fe200000e0000 */
[----:B------:R-:W-:Y:S01]  /*b6c0*/  UIADD3 UR32, UP1, UR28, 0x1f0, URZ ;  /* 0x000001f01c207890 */ /* 0x000fe2000ff3e03f */
[----:B------:R-:W-:Y:S01]  /*b6d0*/  R2UR UR12, R13 ;  /* 0x000000000d0c72ca */ /* 0x000fe200000e0000 */
[----:B------:R-:W-:Y:S01]  /*b6e0*/  IMAD R11, R7, 0x2, R22 ;  /* 0x00000002070b7824 */ /* 0x000fe200078e0216 */
[----:B------:R-:W-:Y:S01]  /*b6f0*/  LEA R7, R6, UR7, 0xc ;  /* 0x0000000706077c11 */ /* 0x000fe2000f8e60ff */
[----:B------:R-:W-:Y:S01]  /*b700*/  UIADD3.X UR15, URZ, UR29, URZ, UP0, !UPT ;  /* 0x0000001d3f0f7290 */ /* 0x000fe200087fe43f */
[----:B------:R-:W-:Y:S01]  /*b710*/  R2UR UR24, R20 ;  /* 0x00000000141872ca */ /* 0x000fe200000e0000 */
[----:B------:R-:W-:Y:S01]  /*b720*/  UPRMT UR20, URZ, 0x5410, UR18 ;  /* 0x000054103f147896 */ /* 0x000fe20008000012 */
[----:B------:R-:W-:Y:S01]  /*b730*/  LEA R7, R7, R22, 0x1 ;  /* 0x0000001607077211 */ /* 0x000fe200078e08ff */
[----:B------:R-:W-:Y:S01]  /*b740*/  VIADD R6, R6, 0x1 ;  /* 0x0000000106067836 */ /* 0x000fe20000000000 */
[----:B------:R-:W-:Y:S01]  /*b750*/  R2UR UR8, R11 ;  /* 0x000000000b0872ca */ /* 0x000fe200000e0000 */
[----:B------:R-:W-:Y:S01]  /*b760*/  UPRMT UR30, URZ, 0x5410, UR19 ;  /* 0x000054103f1e7896 */ /* 0x000fe20008000013 */
[----:B------:R-:W-:Y:S01]  /*b770*/  R2UR UR11, R7 ;  /* 0x00000000070b72ca */ /* 0x000fe200000e0000 */
[----:B------:R-:W-:Y:S01]  /*b780*/  UIADD3.X UR33, URZ, UR29, URZ, UP1, !UPT ;  /* 0x0000001d3f217290 */ /* 0x000fe20008ffe43f */
[----:B------:R-:W-:Y:S01]  /*b790*/  ISETP.GT.AND P1, PT, R4, 0x1, PT ;  /* 0x000000010400780c */ /* 0x000fe20003f24270 */
[----:B------:R-:W-:Y:S01]  /*b7a0*/  UMOV UR16, 0x0 ;  /* 0x0000000000107882 */ /* 0x000fe20000000000 */
[----:B------:R-:W-:Y:S01]  /*b7b0*/  UMOV UR17, 0x10000000 ;  /* 0x1000000000117882 */ /* 0x000fe20000000000 */
[----:B------:R-:W-:Y:S01]  /*b7c0*/  ISETP.NE.AND P0, PT, R6, 0x3, PT ;  /* 0x000000030600780c */ /* 0x000fe20003f05270 */
[----:B------:R-:W-:-:S03]  /*b7d0*/  VIADD R21, R21, 0x20 ;  /* 0x0000002015157836 */ /* 0x000fc60000000000 */
[----:B------:R-:W-:Y:S02]  /*b7e0*/  SEL R14, RZ, 0x1, P0 ;  /* 0x00000001ff0e7807 */ /* 0x000fe40000000000 */
[----:B------:R-:W-:Y:S01]  /*b7f0*/  UIADD3 UR8, UR8, 0x100, URZ ;  /* 0x0000010008087890 */ /* 0x000fe2000fffe03f */
[----:B------:R-:W-:Y:S01]  /*b800*/  SEL R6, R6, RZ, P0 ;  /* 0x000000ff06067207 */ /* 0x000fe20000000000 */
[----:B------:R-:W-:Y:S01]  /*b810*/  UIADD3 UR22, UR11, 0xc100, URZ ;  /* 0x0000c1000b167890 */ /* 0x000fe2000fffe03f */
[----:B------:R-:W-:Y:S02]  /*b820*/  LOP3.LUT R5, R5, R14, RZ, 0x3c, !PT ;  /* 0x0000000e05057212 */ /* 0x000fe400078e3cff */
[----:B------:R-:W-:-:S04]  /*b830*/  UMOV UR11, UR23 ;  /* 0x00000017000b7c82 */ /* 0x000fc80008000000 */
[----:B------:R0:W-:Y:S02]  /*b840*/  UTMALDG.3D.MULTICAST [UR8], [UR14], UR20, desc[UR16] ;  /* 0x000010080e0073b4 */ /* 0x0001e40008011814 */
[----:B0-----:R-:W-:Y:S01]  /*b850*/  UMOV UR8, UR22 ;  /* 0x0000001600087c82 */ /* 0x001fe20008000000 */
[----:B------:R-:W-:Y:S02]  /*b860*/  UMOV UR11, UR24 ;  /* 0x00000018000b7c82 */ /* 0x000fe40008000000 */
[----:B------:R0:W-:Y:S02]  /*b870*/  UTMALDG.3D.MULTICAST [UR8], [UR32], UR30, desc[UR16] ;  /* 0x00001008200073b4 */ /* 0x0001e4000801181e */
[----:B0-----:R-:W-:Y:S05]  /*b880*/  @P1 BRA `(.L_x_300) ;  /* 0xfffffffc00381947 */ /* 0x001fea000383ffff */
.L_x_297:
[----:B------:R-:W-:Y:S05]  /*b890*/  BSYNC B1 ;  /* 0x0000000000017941 */ /* 0x000fea0003800000 */
.L_x_296:
[----:B------:R-:W-:Y:S01]  /*b8a0*/  LOP3.LUT P1, RZ, R10, 0xff, RZ, 0xc0, !PT ;  /* 0x000000ff0aff7812 */ /* 0x000fe2000782c0ff */
[C---:B------:R-:W-:Y:S01]  /*b8b0*/  IMAD.IADD R12, R3.reuse, 0x1, R12 ;  /* 0x00000001030c7824 */ /* 0x040fe200078e020c */
[----:B------:R-:W-:Y:S01]  /*b8c0*/  ULDC.64 UR8, c[0x0][0x650] ;  /* 0x0001940000087ab9 */ /* 0x000fe20000000a00 */
[C---:B------:R-:W-:Y:S01]  /*b8d0*/  ISETP.GE.U32.AND P2, PT, R3.reuse, 0x3, PT ;  /* 0x000000030300780c */ /* 0x040fe20003f46070 */
[----:B------:R-:W-:Y:S01]  /*b8e0*/  BSSY B1, `(.L_x_301) ;  /* 0x000006a000017945 */ /* 0x000fe20003800000 */
[----:B------:R-:W-:Y:S01]  /*b8f0*/  IMAD.MOV.U32 R11, RZ, RZ, -0x1 ;  /* 0xffffffffff0b7424 */ /* 0x000fe200078e00ff */
[----:B------:R-:W-:Y:S01]  /*b900*/  ISETP.GT.U32.AND P0, PT, R12, 0x2, PT ;  /* 0x000000020c00780c */ /* 0x000fe20003f04070 */
[----:B------:R-:W-:Y:S01]  /*b910*/  IMAD.MOV.U32 R20, RZ, RZ, -0x1 ;  /* 0xffffffffff147424 */ /* 0x000fe200078e00ff */
[----:B------:R-:W-:Y:S01]  /*b920*/  PRMT R10, RZ, 0x7610, R10 ;  /* 0x00007610ff0a7816 */ /* 0x000fe2000000000a */
[----:B------:R-:W-:Y:S01]  /*b930*/  IMAD.MOV.U32 R13, RZ, RZ, -0x1 ;  /* 0xffffffffff0d7424 */ /* 0x000fe200078e00ff */
[----:B------:R-:W-:-:S03]  /*b940*/  ISETP.LT.U32.AND P0, PT, R3, 0x3, P0 ;  /* 0x000000030300780c */ /* 0x000fc60000701070 */
[----:B------:R-:W0:Y:S01]  /*b950*/  @P1 S2R R5, SR_CgaCtaId ;  /* 0x0000000000051919 */ /* 0x000e220000008800 */
[----:B------:R-:W-:-:S04]  /*b960*/  @P1 MOV R4, 0x400 ;  /* 0x0000040000041802 */ /* 0x000fc80000000f00 */
[----:B0-----:R-:W-:Y:S01]  /*b970*/  @P1 LEA R6, R5, R4, 0x18 ;  /* 0x0000000405061211 */ /* 0x001fe200078ec0ff */
[----:B------:R-:W-:-:S03]  /*b980*/  IMAD.WIDE.U32 R4, R12, -0x55555555, RZ ;  /* 0xaaaaaaab0c047825 */ /* 0x000fc600078e00ff */
[----:B------:R0:W-:Y:S01]  /*b990*/  @P1 SYNCS.ARRIVE.TRANS64.A1T0 RZ, [R6+URZ+0x48], RZ ;  /* 0x000048ff06ff19a7 */ /* 0x0001e2000810003f */
[----:B------:R-:W-:Y:S02]  /*b9a0*/  IADD3 R16, P1, R16, UR26, RZ ;  /* 0x0000001a10107c10 */ /* 0x000fe4000ff3e0ff */
[----:B------:R-:W-:Y:S02]  /*b9b0*/  SHF.R.U32.HI R7, RZ, 0x1, R5 ;  /* 0x00000001ff077819 */ /* 0x000fe40000011605 */
[----:B------:R-:W-:Y:S02]  /*b9c0*/  SEL R5, RZ, 0x1, !P0 ;  /* 0x00000001ff057807 */ /* 0x000fe40004000000 */
[----:B------:R-:W-:Y:S01]  /*b9d0*/  IADD3.X R17, R17, UR21, RZ, P1, !PT ;  /* 0x0000001511117c10 */ /* 0x000fe20008ffe4ff */
[----:B------:R-:W-:Y:S01]  /*b9e0*/  IMAD R12, R7, -0x3, R12 ;  /* 0xfffffffd070c7824 */ /* 0x000fe200078e020c */
[----:B------:R-:W-:Y:S02]  /*b9f0*/  ISETP.GE.U32.AND P0, PT, R16, UR8, PT ;  /* 0x0000000810007c0c */ /* 0x000fe4000bf06070 */
[----:B------:R-:W-:-:S02]  /*ba00*/  LOP3.LUT R0, R0, R5, RZ, 0x3c, !PT ;  /* 0x0000000500007212 */ /* 0x000fc400078e3cff */
[----:B------:R-:W-:Y:S02]  /*ba10*/  ISETP.GE.U32.AND.EX P0, PT, R17, UR9, PT, P0 ;  /* 0x0000000911007c0c */ /* 0x000fe4000bf06100 */
[----:B------:R-:W-:Y:S02]  /*ba20*/  @P2 LOP3.LUT R0, R0, 0x1, R7, 0x78, !PT ;  /* 0x0000000100002812 */ /* 0x000fe400078e7807 */
[----:B------:R-:W-:-:S09]  /*ba30*/  PRMT R4, RZ, 0x7610, R4 ;  /* 0x00007610ff047816 */ /* 0x000fd20000000004 */
[----:B0-----:R-:W-:Y:S05]  /*ba40*/  @P0 BRA `(.L_x_302) ;  /* 0x00000004004c0947 */ /* 0x001fea0003800000 */
[----:B------:R-:W0:Y:S01]  /*ba50*/  S2R R14, SR_CTAID.X ;  /* 0x00000000000e7919 */ /* 0x000e220000002500 */
[----:B------:R-:W-:Y:S01]  /*ba60*/  ULDC.64 UR8, c[0x0][0x628] ;  /* 0x00018a0000087ab9 */ /* 0x000fe20000000a00 */
[----:B------:R-:W1:Y:S01]  /*ba70*/  LDC R15, c[0x0][0x144] ;  /* 0x00005100ff0f7b82 */ /* 0x000e620000000800 */
[----:B------:R-:W-:Y:S01]  /*ba80*/  ISETP.NE.U32.AND P0, PT, RZ, UR8, PT ;  /* 0x00000008ff007c0c */ /* 0x000fe2000bf05070 */
[----:B------:R-:W2:Y:S01]  /*ba90*/  S2R R11, SR_CTAID.Y ;  /* 0x00000000000b7919 */ /* 0x000ea20000002600 */
[----:B------:R-:W-:Y:S01]  /*baa0*/  ULDC UR10, c[0x0][0x150] ;  /* 0x00005400000a7ab9 */ /* 0x000fe20000000800 */
[----:B------:R-:W-:Y:S01]  /*bab0*/  ULDC UR11, c[0x0][0x630] ;  /* 0x00018c00000b7ab9 */ /* 0x000fe20000000800 */
[----:B------:R-:W-:Y:S01]  /*bac0*/  ISETP.NE.AND.EX P0, PT, RZ, UR9, PT, P0 ;  /* 0x00000009ff007c0c */ /* 0x000fe2000bf05300 */
[----:B------:R-:W-:Y:S01]  /*bad0*/  IMAD.MOV.U32 R4, RZ, RZ, R16 ;  /* 0x000000ffff047224 */ /* 0x000fe200078e0010 */
[----:B0-----:R-:W-:-:S05]  /*bae0*/  I2FP.F32.U32 R5, R14 ;  /* 0x0000000e00057245 */ /* 0x001fca0000201000 */
[----:B------:R-:W-:Y:S01]  /*baf0*/  FMUL R20, R5, UR10 ;  /* 0x0000000a05147c20 */ /* 0x000fe20008400000 */
[----:B------:R-:W-:-:S05]  /*bb00*/  IMAD.MOV.U32 R5, RZ, RZ, R17 ;  /* 0x000000ffff057224 */ /* 0x000fca00078e0011 */
[----:B--2---:R-:W-:Y:S05]  /*bb10*/  @!P0 BRA `(.L_x_303) ;  /* 0x0000000000288947 */ /* 0x004fea0003800000 */
[----:B------:R-:W-:Y:S02]  /*bb20*/  ULDC UR10, c[0x0][0x634] ;  /* 0x00018d00000a7ab9 */ /* 0x000fe40000000800 */
[----:B------:R-:W-:-:S05]  /*bb30*/  IADD3 R5, P0, R16, UR10, RZ ;  /* 0x0000000a10057c10 */ /* 0x000fca000ff1e0ff */
[----:B------:R-:W-:-:S04]  /*bb40*/  IMAD.X R13, RZ, RZ, R17, P0 ;  /* 0x000000ffff0d7224 */ /* 0x000fc800000e0611 */
[----:B------:R-:W-:-:S04]  /*bb50*/  IMAD.WIDE.U32 R6, R13, UR8, RZ ;  /* 0x000000080d067c25 */ /* 0x000fc8000f8e00ff */
[----:B------:R-:W-:-:S04]  /*bb60*/  IMAD.WIDE.U32 R6, P0, R5, UR9, R6 ;  /* 0x0000000905067c25 */ /* 0x000fc8000f800006 */
[----:B------:R-:W-:-:S04]  /*bb70*/  IMAD.WIDE.U32 R4, R5, UR8, RZ ;  /* 0x0000000805047c25 */ /* 0x000fc8000f8e00ff */
[----:B------:R-:W-:Y:S01]  /*bb80*/  IMAD.MOV.U32 R4, RZ, RZ, R7 ;  /* 0x000000ffff047224 */ /* 0x000fe200078e0007 */
[----:B------:R-:W-:Y:S02]  /*bb90*/  IADD3 RZ, P1, R5, R6, RZ ;  /* 0x0000000605ff7210 */ /* 0x000fe40007f3e0ff */
[----:B------:R-:W-:-:S03]  /*bba0*/  IADD3.X R5, RZ, RZ, RZ, P0, !PT ;  /* 0x000000ffff057210 */ /* 0x000fc600007fe4ff */
[----:B------:R-:W-:-:S08]  /*bbb0*/  IMAD.WIDE.U32.X R4, R13, UR9, R4, P1 ;  /* 0x000000090d047c25 */ /* 0x000fd000088e0404 */
.L_x_303:
[--C-:B------:R-:W-:Y:S01]  /*bbc0*/  SHF.R.U64 R13, R4, UR11, R5.reuse ;  /* 0x0000000b040d7c19 */ /* 0x100fe20008001205 */
[----:B------:R-:W0:Y:S01]  /*bbd0*/  F2I.U32.TRUNC.NTZ R20, R20 ;  /* 0x0000001400147305 */ /* 0x000e22000020f000 */
[----:B------:R-:W-:Y:S01]  /*bbe0*/  SHF.R.U32.HI R4, RZ, UR11, R5 ;  /* 0x0000000bff047c19 */ /* 0x000fe20008011605 */
[----:B------:R-:W-:Y:S01]  /*bbf0*/  ULDC.64 UR8, c[0x0][0x620] ;  /* 0x0001880000087ab9 */ /* 0x000fe20000000a00 */
[----:B------:R-:W-:Y:S01]  /*bc00*/  IADD3 R7, P0, RZ, -R13, RZ ;  /* 0x8000000dff077210 */ /* 0x000fe20007f1e0ff */
[----:B------:R-:W-:Y:S01]  /*bc10*/  ULDC.64 UR10, c[0x0][0x640] ;  /* 0x00019000000a7ab9 */ /* 0x000fe20000000a00 */
[----:B------:R-:W2:Y:S03]  /*bc20*/  LDC R22, c[0x0][0x148] ;  /* 0x00005200ff167b82 */ /* 0x000ea60000000800 */
[----:B------:R-:W-:Y:S01]  /*bc30*/  IMAD.X R4, RZ, RZ, ~R4, P0 ;  /* 0x000000ffff047224 */ /* 0x000fe200000e0e04 */
[----:B------:R-:W-:-:S03]  /*bc40*/  ISETP.NE.U32.AND P0, PT, RZ, UR10, PT ;  /* 0x0000000aff007c0c */ /* 0x000fc6000bf05070 */
[----:B------:R-:W-:Y:S01]  /*bc50*/  IMAD R6, R4, UR8, RZ ;  /* 0x0000000804067c24 */ /* 0x000fe2000f8e02ff */
[----:B------:R-:W-:Y:S01]  /*bc60*/  ISETP.NE.AND.EX P0, PT, RZ, UR11, PT, P0 ;  /* 0x0000000bff007c0c */ /* 0x000fe2000bf05300 */
[----:B------:R-:W-:Y:S01]  /*bc70*/  IMAD.WIDE.U32 R4, R7, UR8, R16 ;  /* 0x0000000807047c25 */ /* 0x000fe2000f8e0010 */
[----:B------:R-:W-:-:S03]  /*bc80*/  ULDC UR8, c[0x0][0x618] ;  /* 0x0001860000087ab9 */ /* 0x000fc60000000800 */
[----:B------:R-:W-:Y:S01]  /*bc90*/  IMAD R7, R7, UR9, R6 ;  /* 0x0000000907077c24 */ /* 0x000fe2000f8e0206 */
[----:B------:R-:W-:Y:S01]  /*bca0*/  ULDC UR9, c[0x0][0x154] ;  /* 0x0000550000097ab9 */ /* 0x000fe20000000800 */
[----:B0-----:R-:W-:Y:S02]  /*bcb0*/  IMAD.MOV R6, RZ, RZ, -R20 ;  /* 0x000000ffff067224 */ /* 0x001fe400078e0a14 */
[----:B------:R-:W-:Y:S02]  /*bcc0*/  IMAD.IADD R5, R5, 0x1, R7 ;  /* 0x0000000105057824 */ /* 0x000fe400078e0207 */
[----:B-1----:R-:W-:Y:S01]  /*bcd0*/  IMAD R14, R15, R6, R14 ;  /* 0x000000060f0e7224 */ /* 0x002fe200078e020e */
[----:B------:R-:W-:Y:S02]  /*bce0*/  I2FP.F32.U32 R6, R11 ;  /* 0x0000000b00067245 */ /* 0x000fe40000201000 */
[--C-:B------:R-:W-:Y:S02]  /*bcf0*/  SHF.R.U64 R15, R4, UR8, R5.reuse ;  /* 0x00000008040f7c19 */ /* 0x100fe40008001205 */
[----:B------:R-:W-:Y:S01]  /*bd00*/  SHF.R.U32.HI R4, RZ, UR8, R5 ;  /* 0x00000008ff047c19 */ /* 0x000fe20008011605 */
[----:B------:R-:W-:Y:S01]  /*bd10*/  FMUL R6, R6, UR9 ;  /* 0x0000000906067c20 */ /* 0x000fe20008400000 */
[----:B------:R-:W-:-:S02]  /*bd20*/  ULDC UR8, c[0x0][0x608] ;  /* 0x0001820000087ab9 */ /* 0x000fc40000000800 */
[--C-:B------:R-:W-:Y:S01]  /*bd30*/  SHF.R.U64 R21, R15, UR8, R4.reuse ;  /* 0x000000080f157c19 */ /* 0x100fe20008001204 */
[----:B------:R0:W1:Y:S01]  /*bd40*/  F2I.U32.TRUNC.NTZ R24, R6 ;  /* 0x0000000600187305 */ /* 0x000062000020f000 */
[----:B------:R-:W-:Y:S01]  /*bd50*/  SHF.R.U32.HI R4, RZ, UR8, R4 ;  /* 0x00000008ff047c19 */ /* 0x000fe20008011604 */
[----:B------:R-:W-:-:S03]  /*bd60*/  ULDC UR8, c[0x0][0x658] ;  /* 0x0001960000087ab9 */ /* 0x000fc60000000800 */
[--C-:B------:R-:W-:Y:S02]  /*bd70*/  SHF.R.U64 R20, R21, UR8, R4.reuse ;  /* 0x0000000815147c19 */ /* 0x100fe40008001204 */
[----:B------:R-:W-:-:S03]  /*bd80*/  SHF.R.U32.HI R23, RZ, UR8, R4 ;  /* 0x00000008ff177c19 */ /* 0x000fc60008011604 */
[----:B------:R-:W-:Y:S02]  /*bd90*/  IMAD.MOV.U32 R4, RZ, RZ, R20 ;  /* 0x000000ffff047224 */ /* 0x000fe400078e0014 */
[----:B------:R-:W-:Y:S01]  /*bda0*/  IMAD.MOV.U32 R5, RZ, RZ, R23 ;  /* 0x000000ffff057224 */ /* 0x000fe200078e0017 */
[----:B0-----:R-:W-:Y:S06]  /*bdb0*/  @!P0 BRA `(.L_x_304) ;  /* 0x0000000000288947 */ /* 0x001fec0003800000 */
[----:B------:R-:W-:Y:S02]  /*bdc0*/  ULDC UR8, c[0x0][0x64c] ;  /* 0x0001930000087ab9 */ /* 0x000fe40000000800 */
[----:B------:R-:W-:-:S05]  /*bdd0*/  IADD3 R5, P0, R20, UR8, RZ ;  /* 0x0000000814057c10 */ /* 0x000fca000ff1e0ff */
[----:B------:R-:W-:-:S04]  /*bde0*/  IMAD.X R23, RZ, RZ, R23, P0 ;  /* 0x000000ffff177224 */ /* 0x000fc800000e0617 */
[----:B------:R-:W-:-:S04]  /*bdf0*/  IMAD.WIDE.U32 R6, R23, UR10, RZ ;  /* 0x0000000a17067c25 */ /* 0x000fc8000f8e00ff */
[----:B------:R-:W-:-:S04]  /*be00*/  IMAD.WIDE.U32 R6, P0, R5, UR11, R6 ;  /* 0x0000000b05067c25 */ /* 0x000fc8000f800006 */
[----:B------:R-:W-:-:S04]  /*be10*/  IMAD.WIDE.U32 R4, R5, UR10, RZ ;  /* 0x0000000a05047c25 */ /* 0x000fc8000f8e00ff */
[----:B------:R-:W-:Y:S01]  /*be20*/  IMAD.MOV.U32 R4, RZ, RZ, R7 ;  /* 0x000000ffff047224 */ /* 0x000fe200078e0007 */
[----:B------:R-:W-:Y:S01]  /*be30*/  IADD3 RZ, P1, R5, R6, RZ ;  /* 0x0000000605ff7210 */ /* 0x000fe20007f3e0ff */
[----:B------:R-:W-:-:S04]  /*be40*/  IMAD.X R5, RZ, RZ, RZ, P0 ;  /* 0x000000ffff057224 */ /* 0x000fc800000e06ff */
[----:B------:R-:W-:-:S08]  /*be50*/  IMAD.WIDE.U32.X R4, R23, UR11, R4, P1 ;  /* 0x0000000b17047c25 */ /* 0x000fd000088e0404 */
.L_x_304:
[----:B------:R-:W-:Y:S01]  /*be60*/  ISETP.NE.AND P0, PT, R2, 0x1, PT ;  /* 0x000000010200780c */ /* 0x000fe20003f05270 */
[----:B------:R-:W-:Y:S01]  /*be70*/  ULDC UR8, c[0x0][0x648] ;  /* 0x0001920000087ab9 */ /* 0x000fe20000000800 */
[----:B-1----:R-:W-:Y:S01]  /*be80*/  IMAD.MOV R24, RZ, RZ, -R24 ;  /* 0x000000ffff187224 */ /* 0x002fe200078e0a18 */
[----:B------:R-:W-:Y:S01]  /*be90*/  SHF.R.U64 R4, R4, UR8, R5 ;  /* 0x0000000804047c19 */ /* 0x000fe20008001205 */
[----:B------:R-:W-:Y:S01]  /*bea0*/  ULDC UR8, c[0x0][0x638] ;  /* 0x00018e0000087ab9 */ /* 0x000fe20000000800 */
[----:B------:R-:W-:Y:S01]  /*beb0*/  LOP3.LUT R21, R21, UR13, RZ, 0xc0, !PT ;  /* 0x0000000d15157c12 */ /* 0x000fe2000f8ec0ff */
[----:B------:R-:W-:Y:S01]  /*bec0*/  ULDC UR9, c[0x0][0x610] ;  /* 0x0001840000097ab9 */ /* 0x000fe20000000800 */
[----:B------:R-:W-:-:S03]  /*bed0*/  IADD3 R5, -R4, RZ, RZ ;  /* 0x000000ff04057210 */ /* 0x000fc60007ffe1ff */
[----:B------:R-:W-:Y:S02]  /*bee0*/  IMAD R21, R4, UR5, R21 ;  /* 0x0000000504157c24 */ /* 0x000fe4000f8e0215 */
[----:B------:R-:W-:Y:S01]  /*bef0*/  IMAD R20, R5, UR8, R20 ;  /* 0x0000000805147c24 */ /* 0x000fe2000f8e0214 */
[----:B------:R-:W-:Y:S01]  /*bf00*/  ULDC UR8, c[0x0][0x600] ;  /* 0x0001800000087ab9 */ /* 0x000fe20000000800 */
[----:B--2---:R-:W-:Y:S01]  /*bf10*/  @P0 IMAD R14, R22, R24, R11 ;  /* 0x00000018160e0224 */ /* 0x004fe200078e020b */
[----:B------:R-:W-:Y:S01]  /*bf20*/  LOP3.LUT R11, R15, UR4, RZ, 0xc0, !PT ;  /* 0x000000040f0b7c12 */ /* 0x000fe2000f8ec0ff */
[----:B------:R-:W-:Y:S02]  /*bf30*/  IMAD.MOV.U32 R4, RZ, RZ, 0x1 ;  /* 0x00000001ff047424 */ /* 0x000fe400078e00ff */
[----:B------:R-:W-:Y:S02]  /*bf40*/  IMAD R14, R21, UR9, R14 ;  /* 0x00000009150e7c24 */ /* 0x000fe4000f8e020e */
[----:B------:R-:W-:-:S05]  /*bf50*/  IMAD R11, R20, UR8, R11 ;  /* 0x00000008140b7c24 */ /* 0x000fca000f8e020b */
[----:B------:R-:W-:Y:S02]  /*bf60*/  SEL R20, R11, R14, !P0 ;  /* 0x0000000e0b147207 */ /* 0x000fe40004000000 */
[----:B------:R-:W-:-:S07]  /*bf70*/  SEL R11, R14, R11, !P0 ;  /* 0x0000000b0e0b7207 */ /* 0x000fce0004000000 */
.L_x_302:
[----:B------:R-:W-:Y:S05]  /*bf80*/  BSYNC B1 ;  /* 0x0000000000017941 */ /* 0x000fea0003800000 */
.L_x_301:
[----:B------:R-:W-:-:S13]  /*bf90*/  LOP3.LUT P0, RZ, R4, 0xff, RZ, 0xc0, !PT ;  /* 0x000000ff04ff7812 */ /* 0x000fda000780c0ff */
[----:B------:R-:W-:Y:S05]  /*bfa0*/  @P0 BRA `(.L_x_305) ;  /* 0xfffffff400380947 */ /* 0x000fea000383ffff */
[----:B------:R-:W-:Y:S05]  /*bfb0*/  BSYNC B0 ;  /* 0x0000000000007941 */ /* 0x000fea0003800000 */
.L_x_294:
[----:B------:R-:W-:-:S03]  /*bfc0*/  UMOV UR8, 0xffffffff ;  /* 0xffffffff00087882 */ /* 0x000fc60000000000 */
[----:B------:R-:W-:Y:S05]  /*bfd0*/  BRA.DIV UR8, `(.L_x_306) ;  /* 0x0000000208f07947 */ /* 0x000fea000b800000 */
[----:B------:R-:W-:-:S13]  /*bfe0*/  ELECT P6, URZ, PT ;  /* 0x00000000003f782f */ /* 0x000fda00038c0000 */
.L_x_319:
[----:B------:R-:W-:Y:S04]  /*bff0*/  BSSY B0, `(.L_x_307) ;  /* 0x0000022000007945 */ /* 0x000fe80003800000 */
[----:B------:R-:W-:Y:S05]  /*c000*/  @!P6 BRA `(.L_x_308) ;  /* 0x000000000080e947 */ /* 0x000fea0003800000 */
[----:B------:R-:W-:-:S04]  /*c010*/  LOP3.LUT R19, R19, 0x2, RZ, 0xfc, !PT ;  /* 0x0000000213137812 */ /* 0x000fc800078efcff */
[----:B------:R-:W-:-:S13]  /*c020*/  ISETP.NE.AND P0, PT, R19, 0x3, PT ;  /* 0x000000031300780c */ /* 0x000fda0003f05270 */
[----:B------:R-:W-:Y:S05]  /*c030*/  @!P0 BRA `(.L_x_309) ;  /* 0x0000000000048947 */ /* 0x000fea0003800000 */
[----:B------:R-:W-:Y:S01]  /*c040*/  BPT.TRAP 0x1 ;  /* 0x000000040000795c */ /* 0x000fe20000300000 */
.L_x_309:
[----:B------:R-:W0:Y:S01]  /*c050*/  S2R R3, SR_CgaCtaId ;  /* 0x0000000000037919 */ /* 0x000e220000008800 */
[----:B------:R-:W-:-:S04]  /*c060*/  MOV R2, 0x400 ;  /* 0x0000040000027802 */ /* 0x000fc80000000f00 */
[----:B0-----:R-:W-:Y:S02]  /*c070*/  LEA R3, R3, R2, 0x18 ;  /* 0x0000000203037211 */ /* 0x001fe400078ec0ff */
[----:B------:R-:W-:-:S03]  /*c080*/  SHF.L.U32 R2, R0, 0x1f, RZ ;  /* 0x0000001f00027819 */ /* 0x000fc600000006ff */
[----:B------:R-:W-:-:S04]  /*c090*/  VIADD R3, R3, 0x18 ;  /* 0x0000001803037836 */ /* 0x000fc80000000000 */
[C---:B------:R-:W-:Y:S02]  /*c0a0*/  IMAD R7, R12.reuse, 0x8, R3 ;  /* 0x000000080c077824 */ /* 0x040fe400078e0203 */
[----:B------:R-:W-:Y:S02]  /*c0b0*/  VIADD R12, R12, 0x1 ;  /* 0x000000010c0c7836 */ /* 0x000fe40000000000 */
[----:B------:R-:W0:Y:S03]  /*c0c0*/  SYNCS.PHASECHK.TRANS64.TRYWAIT P0, [R7+URZ], R2 ;  /* 0x00000002070075a7 */ /* 0x000e26000800017f */
[----:B------:R-:W-:-:S04]  /*c0d0*/  ISETP.NE.AND P1, PT, R12, 0x3, PT ;  /* 0x000000030c00780c */ /* 0x000fc80003f25270 */
[----:B------:R-:W-:Y:S02]  /*c0e0*/  SEL R5, RZ, 0x1, P1 ;  /* 0x00000001ff057807 */ /* 0x000fe40000800000 */
[----:B------:R-:W-:Y:S02]  /*c0f0*/  SEL R12, R12, RZ, P1 ;  /* 0x000000ff0c0c7207 */ /* 0x000fe40000800000 */
[----:B------:R-:W-:-:S03]  /*c100*/  LOP3.LUT R5, R0, R5, RZ, 0x3c, !PT ;  /* 0x0000000500057212 */ /* 0x000fc600078e3cff */
[----:B------:R-:W-:Y:S01]  /*c110*/  IMAD R9, R12, 0x8, R3 ;  /* 0x000000080c097824 */ /* 0x000fe200078e0203 */
[----:B------:R-:W-:Y:S01]  /*c120*/  SHF.L.U32 R4, R5, 0x1f, RZ ;  /* 0x0000001f05047819 */ /* 0x000fe200000006ff */
[----:B0-----:R-:W-:Y:S06]  /*c130*/  @!P0 BRA `(.L_x_310) ;  /* 0x0000000000b88947 */ /* 0x001fec0003800000 */
.L_x_320:
[----:B------:R-:W1:Y:S01]  /*c140*/  SYNCS.PHASECHK.TRANS64.TRYWAIT P0, [R9+URZ], R4 ;  /* 0x00000004090075a7 */ /* 0x000e62000800017f */
[----:B------:R-:W-:-:S05]  /*c150*/  VIADD R0, R12, 0x1 ;  /* 0x000000010c007836 */ /* 0x000fca0000000000 */
[----:B------:R-:W-:-:S04]  /*c160*/  ISETP.NE.AND P1, PT, R0, 0x3, PT ;  /* 0x000000030000780c */ /* 0x000fc80003f25270 */
[----:B0-----:R-:W-:Y:S02]  /*c170*/  SEL R2, RZ, 0x1, P1 ;  /* 0x00000001ff027807 */ /* 0x001fe40000800000 */
[----:B------:R-:W-:Y:S02]  /*c180*/  SEL R0, R0, RZ, P1 ;  /* 0x000000ff00007207 */ /* 0x000fe40000800000 */
[----:B------:R-:W-:Y:S01]  /*c190*/  LOP3.LUT R2, R5, R2, RZ, 0x3c, !PT ;  /* 0x0000000205027212 */ /* 0x000fe200078e3cff */
[----:B-1----:R-:W-:Y:S06]  /*c1a0*/  @!P0 BRA `(.L_x_311) ;  /* 0x0000000000b08947 */ /* 0x002fec0003800000 */
.L_x_321:
[----:B------:R-:W-:Y:S01]  /*c1b0*/  IMAD R3, R0, 0x8, R3 ;  /* 0x0000000800037824 */ /* 0x000fe200078e0203 */
[----:B------:R-:W-:-:S07]  /*c1c0*/  SHF.L.U32 R0, R2, 0x1f, RZ ;  /* 0x0000001f02007819 */ /* 0x000fce00000006ff */
.L_x_312:
[----:B-1----:R1:W2:Y:S02]  /*c1d0*/  SYNCS.PHASECHK.TRANS64.TRYWAIT P0, [R3+URZ], R0 ;  /* 0x00000000030075a7 */ /* 0x0022a4000800017f */
[----:B--2---:R-:W-:Y:S05]  /*c1e0*/  @!P0 NANOSLEEP.SYNCS 0x989680 ;  /* 0x009896800000895d */ /* 0x004fea0003900000 */
[----:B------:R-:W2:Y:S02]  /*c1f0*/  @!P0 SYNCS.PHASECHK.TRANS64 P0, [R3+URZ], R0 ;  /* 0x00000000030085a7 */ /* 0x000ea4000800007f */
[----:B--2---:R-:W-:Y:S05]  /*c200*/  @!P0 BRA `(.L_x_312) ;  /* 0xfffffffc00f08947 */ /* 0x004fea000383ffff */
.L_x_308:
[----:B------:R-:W-:Y:S05]  /*c210*/  BSYNC B0 ;  /* 0x0000000000007941 */ /* 0x000fea0003800000 */
.L_x_307:
[----:B------:R-:W-:Y:S05]  /*c220*/  EXIT ;  /* 0x000000000000794d */ /* 0x000fea0003800000 */
.L_x_21:
[----:B----4-:R4:W0:Y:S02]  /*c230*/  SYNCS.PHASECHK.TRANS64.TRYWAIT P1, [R3+URZ], R0 ;  /* 0x00000000030075a7 */ /* 0x010824000802017f */
[----:B0-----:R-:W-:Y:S05]  /*c240*/  @!P1 NANOSLEEP.SYNCS 0x989680 ;  /* 0x009896800000995d */ /* 0x001fea0003900000 */
[----:B------:R-:W0:Y:S02]  /*c250*/  @!P1 SYNCS.PHASECHK.TRANS64 P1, [R3+URZ], R0 ;  /* 0x00000000030095a7 */ /* 0x000e24000802007f */
[----:B0-----:R-:W-:Y:S05]  /*c260*/  @!P1 BRA `(.L_x_21) ;  /* 0xfffffffc00f09947 */ /* 0x001fea000383ffff */
[----:B------:R-:W-:Y:S05]  /*c270*/  BRA `(.L_x_20) ;  /* 0xffffff5000a07947 */ /* 0x000fea000383ffff */
.L_x_26:
[----:B-1----:R1:W3:Y:S02]  /*c280*/  SYNCS.PHASECHK.TRANS64.TRYWAIT P1, [R5+URZ], R4 ;  /* 0x00000004050075a7 */ /* 0x0022e4000802017f */
[----:B---3--:R-:W-:Y:S05]  /*c290*/  @!P1 NANOSLEEP.SYNCS 0x989680 ;  /* 0x009896800000995d */ /* 0x008fea0003900000 */
[----:B------:R-:W3:Y:S02]  /*c2a0*/  @!P1 SYNCS.PHASECHK.TRANS64 P1, [R5+URZ], R4 ;  /* 0x00000004050095a7 */ /* 0x000ee4000802007f */
[----:B---3--:R-:W-:Y:S05]  /*c2b0*/  @!P1 BRA `(.L_x_26) ;  /* 0xfffffffc00f09947 */ /* 0x008fea000383ffff */
[----:B------:R-:W-:Y:S05]  /*c2c0*/  BRA `(.L_x_25) ;  /* 0xffffff5400807947 */ /* 0x000fea000383ffff */
.L_x_295:
[----:B------:R-:W-:Y:S01]  /*c2d0*/  BSSY B1, `(.L_x_313) ;  /* 0x0000006000017945 */ /* 0x000fe20003800000 */
[----:B------:R-:W-:-:S07]  /*c2e0*/  IMAD.MOV.U32 R15, RZ, RZ, -0x1 ;  /* 0xffffffffff0f7424 */ /* 0x000fce00078e00ff */
[----:B------:R-:W-:Y:S05]  /*c2f0*/  WARPSYNC.COLLECTIVE R15, `(.L_x_314) ;  /* 0x000000000f0c7348 */ /* 0x000fea0003c00000 */
[----:B------:R-:W-:Y:S02]  /*c300*/  ELECT P6, UR62, PT ;  /* 0x00000000003e782f */ /* 0x000fe400038c0000 */
[----:B------:R-:W-:Y:S01]  /*c310*/  MOV R14, UR62 ;  /* 0x0000003e000e7c02 */ /* 0x000fe20008000f00 */
[----:B------:R-:W-:Y:S10]  /*c320*/  ENDCOLLECTIVE ;  /* 0x000000000000791b */ /* 0x000ff40003800000 */
.L_x_314:
[----:B------:R-:W-:Y:S05]  /*c330*/  BSYNC B1 ;  /* 0x0000000000017941 */ /* 0x000fea0003800000 */
.L_x_313:
[----:B------:R-:W-:Y:S05]  /*c340*/  BRA `(.L_x_315) ;  /* 0xfffffff0005c7947 */ /* 0x000fea000383ffff */
.L_x_298:
[----:B0-----:R0:W1:Y:S02]  /*c350*/  SYNCS.PHASECHK.TRANS64.TRYWAIT P0, [R14+URZ+0x18], R7 ;  /* 0x000018070e0075a7 */ /* 0x001064000800017f */
[----:B-1----:R-:W-:Y:S05]  /*c360*/  @!P0 NANOSLEEP.SYNCS 0x989680 ;  /* 0x009896800000895d */ /* 0x002fea0003900000 */
[----:B------:R-:W1:Y:S02]  /*c370*/  @!P0 SYNCS.PHASECHK.TRANS64 P0, [R14+URZ+0x18], R7 ;  /* 0x000018070e0085a7 */ /* 0x000e64000800007f */
[----:B-1----:R-:W-:Y:S05]  /*c380*/  @!P0 BRA `(.L_x_298) ;  /* 0xfffffffc00f08947 */ /* 0x002fea000383ffff */
[----:B------:R-:W-:Y:S05]  /*c390*/  BRA `(.L_x_316) ;  /* 0xfffffff000987947 */ /* 0x000fea000383ffff */
.L_x_306:
[----:B------:R-:W-:Y:S01]  /*c3a0*/  BSSY B0, `(.L_x_317) ;  /* 0x0000006000007945 */ /* 0x000fe20003800000 */
[----:B------:R-:W-:-:S07]  /*c3b0*/  IMAD.MOV.U32 R15, RZ, RZ, -0x1 ;  /* 0xffffffffff0f7424 */ /* 0x000fce00078e00ff */
[----:B------:R-:W-:Y:S05]  /*c3c0*/  WARPSYNC.COLLECTIVE R15, `(.L_x_318) ;  /* 0x000000000f0c7348 */ /* 0x000fea0003c00000 */
[----:B------:R-:W-:Y:S02]  /*c3d0*/  ELECT P6, UR62, PT ;  /* 0x00000000003e782f */ /* 0x000fe400038c0000 */
[----:B------:R-:W-:Y:S01]  /*c3e0*/  MOV R14, UR62 ;  /* 0x0000003e000e7c02 */ /* 0x000fe20008000f00 */
[----:B------:R-:W-:Y:S10]  /*c3f0*/  ENDCOLLECTIVE ;  /* 0x000000000000791b */ /* 0x000ff40003800000 */
.L_x_318:
[----:B------:R-:W-:Y:S05]  /*c400*/  BSYNC B0 ;  /* 0x0000000000007941 */ /* 0x000fea0003800000 */
.L_x_317:
[----:B------:R-:W-:Y:S05]  /*c410*/  BRA `(.L_x_319) ;  /* 0xfffffff800f47947 */ /* 0x000fea000383ffff */
.L_x_310:
[----:B0-----:R0:W1:Y:S02]  /*c420*/  SYNCS.PHASECHK.TRANS64.TRYWAIT P0, [R7+URZ], R2 ;  /* 0x00000002070075a7 */ /* 0x001064000800017f */
[----:B-1----:R-:W-:Y:S05]  /*c430*/  @!P0 NANOSLEEP.SYNCS 0x989680 ;  /* 0x009896800000895d */ /* 0x002fea0003900000 */
[----:B------:R-:W1:Y:S02]  /*c440*/  @!P0 SYNCS.PHASECHK.TRANS64 P0, [R7+URZ], R2 ;  /* 0x00000002070085a7 */ /* 0x000e64000800007f */
[----:B-1----:R-:W-:Y:S05]  /*c450*/  @!P0 BRA `(.L_x_310) ;  /* 0xfffffffc00f08947 */ /* 0x002fea000383ffff */
[----:B------:R-:W-:Y:S05]  /*c460*/  BRA `(.L_x_320) ;  /* 0xfffffffc00347947 */ /* 0x000fea000383ffff */
.L_x_311:
[----:B0-----:R0:W1:Y:S02]  /*c470*/  SYNCS.PHASECHK.TRANS64.TRYWAIT P0, [R9+URZ], R4 ;  /* 0x00000004090075a7 */ /* 0x001064000800017f */
[----:B-1----:R-:W-:Y:S05]  /*c480*/  @!P0 NANOSLEEP.SYNCS 0x989680 ;  /* 0x009896800000895d */ /* 0x002fea0003900000 */
[----:B------:R-:W1:Y:S02]  /*c490*/  @!P0 SYNCS.PHASECHK.TRANS64 P0, [R9+URZ], R4 ;  /* 0x00000004090085a7 */ /* 0x000e64000800007f */
[----:B-1----:R-:W-:Y:S05]  /*c4a0*/  @!P0 BRA `(.L_x_311) ;  /* 0xfffffffc00f08947 */ /* 0x002fea000383ffff */
[----:B------:R-:W-:Y:S05]  /*c4b0*/  BRA `(.L_x_321) ;  /* 0xfffffffc003c7947 */ /* 0x000fea000383ffff */
.L_x_322:
[----:B------:R-:W-:-:S00]  /*c4c0*/  BRA `(.L_x_322) ;  /* 0xfffffffc00fc7947 */ /* 0x000fc0000383ffff */
[----:B------:R-:W-:-:S00]  /*c4d0*/  NOP ;  /* 0x0000000000007918 */ /* 0x000fc00000000000 */
        /* <DEDUP_REMOVED lines=10> */
.L_x_323:


//--------------------- .nv.global.init           --------------------------
	.section	.nv.global.init,"aw",@progbits
.nv.global.init:
	.type		$str$22,@object
	.size		$str$22,($str$23 - $str$22)
$str$22:
        /*0000*/ 	.byte	0x6b, 0x5f, 0x74, 0x69, 0x6c, 0x65, 0x5f, 0x63, 0x6f, 0x75, 0x6e, 0x74, 0x20, 0x3e, 0x3d, 0x20
        /*0010*/ 	.byte	0x31, 0x00
	.type		$str$23,@object
	.size		$str$23,(__unnamed_1 - $str$23)
$str$23:
        /*0012*/ 	.byte	0x2f, 0x74, 0x6d, 0x70, 0x2f, 0x63, 0x75, 0x74, 0x6c, 0x61, 0x73, 0x73, 0x5f, 0x73, 0x77, 0x65
        /*0022*/ 	.byte	0x65, 0x70, 0x5f, 0x73, 0x72, 0x63, 0x2f, 0x69, 0x6e, 0x63, 0x6c, 0x75, 0x64, 0x65, 0x2f, 0x63
        /*0032*/ 	.byte	0x75, 0x74, 0x6c, 0x61, 0x73, 0x73, 0x2f, 0x67, 0x65, 0x6d, 0x6d, 0x2f, 0x63, 0x6f, 0x6c, 0x6c
        /*0042*/ 	.byte	0x65, 0x63, 0x74, 0x69, 0x76, 0x65, 0x2f, 0x73, 0x6d, 0x39, 0x30, 0x5f, 0x6d, 0x6d, 0x61, 0x5f
        /*0052*/ 	.byte	0x74, 0x6d, 0x61, 0x5f, 0x67, 0x6d, 0x6d, 0x61, 0x5f, 0x73, 0x73, 0x5f, 0x77, 0x61, 0x72, 0x70
        /*0062*/ 	.byte	0x73, 0x70, 0x65, 0x63, 0x69, 0x61, 0x6c, 0x69, 0x7a, 0x65, 0x64, 0x2e, 0x68, 0x70, 0x70, 0x00
	.type		__unnamed_1,@object
	.size		__unnamed_1,(.L_0 - __unnamed_1)
__unnamed_1:
        /*0072*/ 	.byte	0x76, 0x6f, 0x69, 0x64, 0x20, 0x63, 0x75, 0x74, 0x6c, 0x61, 0x73, 0x73, 0x3a, 0x3a, 0x67, 0x65
        /* <DEDUP_REMOVED lines=181> */
        /*0bd2*/ 	.byte	0x3a, 0x69, 0x64, 0x65, 0x6e, 0x74, 0x69, 0x74, 0x79, 0x5d, 0x00
.L_0:


//--------------------- .nv.shared._ZN7cutlass13device_kernelINS_4gemm6kernel13GemmUniversalIN4cute5tupleIJiiiiEEENS1_10collective13CollectiveMmaINS1_34MainloopSm90TmaGmmaWarpSpecializedILi3ENS5_IJNS4_1CILi2EEESB_NSA_ILi1EEEEEENS1_35KernelTmaWarpSpecializedCooperativeEEENS5_IJNSA_ILi256EEENSA_ILi128EEENSA_ILi32EEEEEENS_10bfloat16_tENS5_IJlSC_lEEESK_SL_NS4_8TiledMMAINS4_8MMA_AtomIJNS4_4SM904GMMA28MMA_64x128x16_F32BF16BF16_SSILNSP_5MajorE0ELSR_0ELNSP_7ScaleInE1ELSS_1EEEEEENS4_6LayoutINS5_IJSB_SC_SC_EEENS5_IJSC_NSA_ILi0EEESX_EEEEENS5_IJNS4_10UnderscoreES10_S10_EEEEENS4_23SM90_TMA_LOAD_MULTICASTENS4_14ComposedLayoutINS4_7SwizzleILi2ELi4ELi3EEENS4_18smem_ptr_flag_bitsILi16EEENSV_INS5_IJNSA_ILi8EEESI_EEENS5_IJSI_SC_EEEEEEEvNS4_8identityES13_S1D_vS1E_EENS_8epilogue10collective6detail29Sm90TmaWarpSpecializedAdapterINS1H_15DefaultEpilogueISK_SL_SL_NS1G_6thread17LinearCombinationISK_Li1EffLNS1L_9ScaleType4KindE0ELNS_15FloatRoundStyleE2ESK_EENS1_15EpilogueDefaultEEEEEvvEEEEvNT_6ParamsE --------------------------
	.section	.nv.shared._ZN7cutlass13device_kernelINS_4gemm6kernel13GemmUniversalIN4cute5tupleIJiiiiEEENS1_10collective13CollectiveMmaINS1_34MainloopSm90TmaGmmaWarpSpecializedILi3ENS5_IJNS4_1CILi2EEESB_NSA_ILi1EEEEEENS1_35KernelTmaWarpSpecializedCooperativeEEENS5_IJNSA_ILi256EEENSA_ILi128EEENSA_ILi32EEEEEENS_10bfloat16_tENS5_IJlSC_lEEESK_SL_NS4_8TiledMMAINS4_8MMA_AtomIJNS4_4SM904GMMA28MMA_64x128x16_F32BF16BF16_SSILNSP_5MajorE0ELSR_0ELNSP_7ScaleInE1ELSS_1EEEEEENS4_6LayoutINS5_IJSB_SC_SC_EEENS5_IJSC_NSA_ILi0EEESX_EEEEENS5_IJNS4_10UnderscoreES10_S10_EEEEENS4_23SM90_TMA_LOAD_MULTICASTENS4_14ComposedLayoutINS4_7SwizzleILi2ELi4ELi3EEENS4_18smem_ptr_flag_bitsILi16EEENSV_INS5_IJNSA_ILi8EEESI_EEENS5_IJSI_SC_EEEEEEEvNS4_8identityES13_S1D_vS1E_EENS_8epilogue10collective6detail29Sm90TmaWarpSpecializedAdapterINS1H_15DefaultEpilogueISK_SL_SL_NS1G_6thread17LinearCombinationISK_Li1EffLNS1L_9ScaleType4KindE0ELNS_15FloatRoundStyleE2ESK_EENS1_15EpilogueDefaultEEEEEvvEEEEvNT_6ParamsE,"aw",@nobits
	.sectionflags	@""
	.align	16
	.zero		1024


//--------------------- .nv.shared.reserved.0     --------------------------
	.section	.nv.shared.reserved.0,"aw",@nobits
	.weak		__nv_reservedSMEM_offset_0_alias
	.size		__nv_reservedSMEM_offset_0_alias, 0, 0
	.other		__nv_reservedSMEM_offset_0_alias,@"STO_CUDA_RESERVED_SHARED STV_DEFAULT"
__nv_reservedSMEM_offset_0_alias:
	.zero		0


//--------------------- .nv.global                --------------------------
	.section	.nv.global,"aw",@nobits
.nv.global:
	.type		_ZN39_INTERNAL_e5e57891_4_k_cu_aa7b20c3_36914cute1_E,@object
	.size		_ZN39_INTERNAL_e5e57891_4_k_cu_aa7b20c3_36914cute1_E,(_ZN39_INTERNAL_e5e57891_4_k_cu_aa7b20c3_36914cuda3std3__45__cpo6cbeginE - _ZN39_INTERNAL_e5e57891_4_k_cu_aa7b20c3_36914cute1_E)
_ZN39_INTERNAL_e5e57891_4_k_cu_aa7b20c3_36914cute1_E:
	.zero		1
	.type		_ZN39_INTERNAL_e5e57891_4_k_cu_aa7b20c3_36914cuda3std3__45__cpo6cbeginE,@object
	.size		_ZN39_INTERNAL_e5e57891_4_k_cu_aa7b20c3_36914cuda3std3__45__cpo6cbeginE,(_ZN39_INTERNAL_e5e57891_4_k_cu_aa7b20c3_36914cuda3std3__48in_placeE - _ZN39_INTERNAL_e5e57891_4_k_cu_aa7b20c3_36914cuda3std3__45__cpo6cbeginE)
_ZN39_INTERNAL_e5e57891_4_k_cu_aa7b20c3_36914cuda3std3__45__cpo6cbeginE:
	.zero		1
	.type		_ZN39_INTERNAL_e5e57891_4_k_cu_aa7b20c3_36914cuda3std3__48in_placeE,@object
	.size		_ZN39_INTERNAL_e5e57891_4_k_cu_aa7b20c3_36914cuda3std3__48in_placeE,(_ZN39_INTERNAL_e5e57891_4_k_cu_aa7b20c3_36914cuda3std6ranges3__45__cpo9iter_moveE - _ZN39_INTERNAL_e5e57891_4_k_cu_aa7b20c3_36914cuda3std3__48in_placeE)
_ZN39_INTERNAL_e5e57891_4_k_cu_aa7b20c3_36914cuda3std3__48in_placeE:
	.zero		1
	.type		_ZN39_INTERNAL_e5e57891_4_k_cu_aa7b20c3_36914cuda3std6ranges3__45__cpo9iter_moveE,@object
	.size		_ZN39_INTERNAL_e5e57891_4_k_cu_aa7b20c3_36914cuda3std6ranges3__45__cpo9iter_moveE,(_ZN39_INTERNAL_e5e57891_4_k_cu_aa7b20c3_36914cuda3std3__45__cpo5beginE - _ZN39_INTERNAL_e5e57891_4_k_cu_aa7b20c3_36914cuda3std6ranges3__45__cpo9iter_moveE)
_ZN39_INTERNAL_e5e57891_4_k_cu_aa7b20c3_36914cuda3std6ranges3__45__cpo9iter_moveE:
	.zero		1
	.type		_ZN39_INTERNAL_e5e57891_4_k_cu_aa7b20c3_36914cuda3std3__45__cpo5beginE,@object
	.size		_ZN39_INTERNAL_e5e57891_4_k_cu_aa7b20c3_36914cuda3std3__45__cpo5beginE,(_ZN39_INTERNAL_e5e57891_4_k_cu_aa7b20c3_36914cuda3std3__441_GLOBAL__N__e5e57891_4_k_cu_aa7b20c3_36916ignoreE - _ZN39_INTERNAL_e5e57891_4_k_cu_aa7b20c3_36914cuda3std3__45__cpo5beginE)
_ZN39_INTERNAL_e5e57891_4_k_cu_aa7b20c3_36914cuda3std3__45__cpo5beginE:
	.zero		1
	.type		_ZN39_INTERNAL_e5e57891_4_k_cu_aa7b20c3_36914cuda3std3__441_GLOBAL__N__e5e57891_4_k_cu_aa7b20c3_36916ignoreE,@object
	.size		_ZN39_INTERNAL_e5e57891_4_k_cu_aa7b20c3_36914cuda3std3__441_GLOBAL__N__e5e57891_4_k_cu_aa7b20c3_36916ignoreE,(_ZN39_INTERNAL_e5e57891_4_k_cu_aa7b20c3_36914cute7productE - _ZN39_INTERNAL_e5e57891_4_k_cu_aa7b20c3_36914cuda3std3__441_GLOBAL__N__e5e57891_4_k_cu_aa7b20c3_36916ignoreE)
_ZN39_INTERNAL_e5e57891_4_k_cu_aa7b20c3_36914cuda3std3__441_GLOBAL__N__e5e57891_4_k_cu_aa7b20c3_36916ignoreE:
	.zero		1
	.type		_ZN39_INTERNAL_e5e57891_4_k_cu_aa7b20c3_36914cute7productE,@object
	.size		_ZN39_INTERNAL_e5e57891_4_k_cu_aa7b20c3_36914cute7productE,(_ZN39_INTERNAL_e5e57891_4_k_cu_aa7b20c3_36914cuda3std3__45__cpo3endE - _ZN39_INTERNAL_e5e57891_4_k_cu_aa7b20c3_36914cute7productE)
_ZN39_INTERNAL_e5e57891_4_k_cu_aa7b20c3_36914cute7productE:
	.zero		1
	.type		_ZN39_INTERNAL_e5e57891_4_k_cu_aa7b20c3_36914cuda3std3__45__cpo3endE,@object
	.size		_ZN39_INTERNAL_e5e57891_4_k_cu_aa7b20c3_36914cuda3std3__45__cpo3endE,(_ZN39_INTERNAL_e5e57891_4_k_cu_aa7b20c3_36914cuda3std3__419piecewise_constructE - _ZN39_INTERNAL_e5e57891_4_k_cu_aa7b20c3_36914cuda3std3__45__cpo3endE)
_ZN39_INTERNAL_e5e57891_4_k_cu_aa7b20c3_36914cuda3std3__45__cpo3endE:
	.zero		1
	.type		_ZN39_INTERNAL_e5e57891_4_k_cu_aa7b20c3_36914cuda3std3__419piecewise_constructE,@object
	.size		_ZN39_INTERNAL_e5e57891_4_k_cu_aa7b20c3_36914cuda3std3__419piecewise_constructE,(_ZN39_INTERNAL_e5e57891_4_k_cu_aa7b20c3_36914cuda3std3__45__cpo4cendE - _ZN39_INTERNAL_e5e57891_4_k_cu_aa7b20c3_36914cuda3std3__419piecewise_constructE)
_ZN39_INTERNAL_e5e57891_4_k_cu_aa7b20c3_36914cuda3std3__419piecewise_constructE:
	.zero		1
	.type		_ZN39_INTERNAL_e5e57891_4_k_cu_aa7b20c3_36914cuda3std3__45__cpo4cendE,@object
	.size		_ZN39_INTERNAL_e5e57891_4_k_cu_aa7b20c3_36914cuda3std3__45__cpo4cendE,(_ZN39_INTERNAL_e5e57891_4_k_cu_aa7b20c3_36914cuda3std6ranges3__45__cpo4swapE - _ZN39_INTERNAL_e5e57891_4_k_cu_aa7b20c3_36914cuda3std3__45__cpo4cendE)
_ZN39_INTERNAL_e5e57891_4_k_cu_aa7b20c3_36914cuda3std3__45__cpo4cendE:
	.zero		1
	.type		_ZN39_INTERNAL_e5e57891_4_k_cu_aa7b20c3_36914cuda3std6ranges3__45__cpo4swapE,@object
	.size		_ZN39_INTERNAL_e5e57891_4_k_cu_aa7b20c3_36914cuda3std6ranges3__45__cpo4swapE,(.L_8 - _ZN39_INTERNAL_e5e57891_4_k_cu_aa7b20c3_36914cuda3std6ranges3__45__cpo4swapE)
_ZN39_INTERNAL_e5e57891_4_k_cu_aa7b20c3_36914cuda3std6ranges3__45__cpo4swapE:
	.zero		1
.L_8:


//--------------------- .nv.constant0._ZN7cutlass13device_kernelINS_4gemm6kernel13GemmUniversalIN4cute5tupleIJiiiiEEENS1_10collective13CollectiveMmaINS1_34MainloopSm90TmaGmmaWarpSpecializedILi3ENS5_IJNS4_1CILi2EEESB_NSA_ILi1EEEEEENS1_35KernelTmaWarpSpecializedCooperativeEEENS5_IJNSA_ILi256EEENSA_ILi128EEENSA_ILi32EEEEEENS_10bfloat16_tENS5_IJlSC_lEEESK_SL_NS4_8TiledMMAINS4_8MMA_AtomIJNS4_4SM904GMMA28MMA_64x128x16_F32BF16BF16_SSILNSP_5MajorE0ELSR_0ELNSP_7ScaleInE1ELSS_1EEEEEENS4_6LayoutINS5_IJSB_SC_SC_EEENS5_IJSC_NSA_ILi0EEESX_EEEEENS5_IJNS4_10UnderscoreES10_S10_EEEEENS4_23SM90_TMA_LOAD_MULTICASTENS4_14ComposedLayoutINS4_7SwizzleILi2ELi4ELi3EEENS4_18smem_ptr_flag_bitsILi16EEENSV_INS5_IJNSA_ILi8EEESI_EEENS5_IJSI_SC_EEEEEEEvNS4_8identityES13_S1D_vS1E_EENS_8epilogue10collective6detail29Sm90TmaWarpSpecializedAdapterINS1H_15DefaultEpilogueISK_SL_SL_NS1G_6thread17LinearCombinationISK_Li1EffLNS1L_9ScaleType4KindE0ELNS_15FloatRoundStyleE2ESK_EENS1_15EpilogueDefaultEEEEEvvEEEEvNT_6ParamsE --------------------------
	.section	.nv.constant0._ZN7cutlass13device_kernelINS_4gemm6kernel13GemmUniversalIN4cute5tupleIJiiiiEEENS1_10collective13CollectiveMmaINS1_34MainloopSm90TmaGmmaWarpSpecializedILi3ENS5_IJNS4_1CILi2EEESB_NSA_ILi1EEEEEENS1_35KernelTmaWarpSpecializedCooperativeEEENS5_IJNSA_ILi256EEENSA_ILi128EEENSA_ILi32EEEEEENS_10bfloat16_tENS5_IJlSC_lEEESK_SL_NS4_8TiledMMAINS4_8MMA_AtomIJNS4_4SM904GMMA28MMA_64x128x16_F32BF16BF16_SSILNSP_5MajorE0ELSR_0ELNSP_7ScaleInE1ELSS_1EEEEEENS4_6LayoutINS5_IJSB_SC_SC_EEENS5_IJSC_NSA_ILi0EEESX_EEEEENS5_IJNS4_10UnderscoreES10_S10_EEEEENS4_23SM90_TMA_LOAD_MULTICASTENS4_14ComposedLayoutINS4_7SwizzleILi2ELi4ELi3EEENS4_18smem_ptr_flag_bitsILi16EEENSV_INS5_IJNSA_ILi8EEESI_EEENS5_IJSI_SC_EEEEEEEvNS4_8identityES13_S1D_vS1E_EENS_8epilogue10collective6detail29Sm90TmaWarpSpecializedAdapterINS1H_15DefaultEpilogueISK_SL_SL_NS1G_6thread17LinearCombinationISK_Li1EffLNS1L_9ScaleType4KindE0ELNS_15FloatRoundStyleE2ESK_EENS1_15EpilogueDefaultEEEEEvvEEEEvNT_6ParamsE,"a",@progbits
	.sectionflags	@""
	.align	4
.nv.constant0._ZN7cutlass13device_kernelINS_4gemm6kernel13GemmUniversalIN4cute5tupleIJiiiiEEENS1_10collective13CollectiveMmaINS1_34MainloopSm90TmaGmmaWarpSpecializedILi3ENS5_IJNS4_1CILi2EEESB_NSA_ILi1EEEEEENS1_35KernelTmaWarpSpecializedCooperativeEEENS5_IJNSA_ILi256EEENSA_ILi128EEENSA_ILi32EEEEEENS_10bfloat16_tENS5_IJlSC_lEEESK_SL_NS4_8TiledMMAINS4_8MMA_AtomIJNS4_4SM904GMMA28MMA_64x128x16_F32BF16BF16_SSILNSP_5MajorE0ELSR_0ELNSP_7ScaleInE1ELSS_1EEEEEENS4_6LayoutINS5_IJSB_SC_SC_EEENS5_IJSC_NSA_ILi0EEESX_EEEEENS5_IJNS4_10UnderscoreES10_S10_EEEEENS4_23SM90_TMA_LOAD_MULTICASTENS4_14ComposedLayoutINS4_7SwizzleILi2ELi4ELi3EEENS4_18smem_ptr_flag_bitsILi16EEENSV_INS5_IJNSA_ILi8EEESI_EEENS5_IJSI_SC_EEEEEEEvNS4_8identityES13_S1D_vS1E_EENS_8epilogue10collective6detail29Sm90TmaWarpSpecializedAdapterINS1H_15DefaultEpilogueISK_SL_SL_NS1G_6thread17LinearCombinationISK_Li1EffLNS1L_9ScaleType4KindE0ELNS_15FloatRoundStyleE2ESK_EENS1_15EpilogueDefaultEEEEEvvEEEEvNT_6ParamsE:
	.zero		1664


//--------------------- SYMBOLS --------------------------

	.type		.nv.reservedSmem.offset0,@object
	.size		.nv.reservedSmem.offset0,0x4
	.type		__assertfail,@function
